	.target	sm_100a

	.elftype	@"ET_EXEC"


//--------------------- .note.nv.tkinfo           --------------------------
	.section	.note.nv.tkinfo,"",@"SHT_NOTE"
	.sectionflags	@"SHF_NOTE_NV_TKINFO"
	.tkinfo
        /*0018*/ 	.word	0x00000002
        /*0030*/ 	.string	""
        /*0030*/ 	.string	"ptxas"
        /*0030*/ 	.string	"Cuda compilation tools, release 13.0, V13.0.88"
        /*0030*/ 	.string	"Build cuda_13.0.r13.0/compiler.36424714_0"
        /*0030*/ 	.string	"-arch sm_100a -m 64 "



//--------------------- .note.nv.cuinfo           --------------------------
	.section	.note.nv.cuinfo,"",@"SHT_NOTE"
	.sectionflags	@"SHF_NOTE_NV_CUINFO"
        /*0018*/ 	.short	0x0002
        /*001a*/ 	.short	0x0064
        /*001c*/ 	.short	0x0082
	.zero		2


//--------------------- .nv.info                  --------------------------
	.section	.nv.info,"",@"SHT_CUDA_INFO"
	.align	4


	//----- nvinfo : EIATTR_REGCOUNT
	.align		4
        /*0000*/ 	.byte	0x04, 0x2f
        /*0002*/ 	.short	(.L_19 - .L_18)
	.align		4
.L_18:
        /*0004*/ 	.word	index@(_ZN7cutlass13device_kernelINS_4gemm6kernel13GemmUniversalIN4cute5tupleIJiiiiEEENS1_10collective13CollectiveMmaINS1_35MainloopSm100TmaUmmaWarpSpecializedILi8ELi2ELi4ENS5_IJNS4_1CILi1EEESB_SB_EEEEENS5_IJNSA_ILi128EEENSA_ILi64EEESE_EEEaNS5_IJlSB_lEEEaSH_NS4_8TiledMMAINS4_8MMA_AtomIJNS4_15SM100_MMA_S8_SSIaaiLi128ELi64ELNS4_4UMMA5MajorE0ELSM_0ELNSL_8SaturateE0EEEEEENS4_6LayoutISC_NS5_IJNSA_ILi0EEESR_SR_EEEEENS5_IJNS4_10UnderscoreESU_SU_EEEEENS4_13SM90_TMA_LOADENS4_14ComposedLayoutINS4_7SwizzleILi3ELi4ELi3EEENS4_18smem_ptr_flag_bitsILi8EEENSQ_INS5_IJNSA_ILi8EEESE_EEENS5_IJSE_SB_EEEEEEEvNS4_8identityESX_S17_vS18_EENS_8epilogue10collective18CollectiveEpilogueINS1A_23Sm100TmaWarpSpecializedILi1ELi1ELi64ELb0ELb0EEEJSG_NS5_IJNSQ_ISE_SB_EENSQ_ISF_SB_EEEEEaSH_aSH_NS1A_6fusion15FusionCallbacksIS1E_NS1I_17LinearCombinationIaiaiLNS_15FloatRoundStyleE2EEESG_S1H_JEEENS4_5SM1004TMEM4LOAD26SM100_TMEM_LOAD_32dp32b64xESX_NSY_INSZ_ILi2ELi4ELi3EEES12_NSQ_INS5_IJS13_SF_EEENS5_IJSF_SB_EEEEEEENS4_39AutoVectorizingCopyWithAssumedAlignmentILi128EEENS4_14SM90_TMA_STOREES1W_S1Y_S1Y_EEEvvEEEEvNT_6ParamsE)
        /*0008*/ 	.word	0x000000c6


	//----- nvinfo : EIATTR_FRAME_SIZE
	.align		4
.L_19:
        /*000c*/ 	.byte	0x04, 0x11
        /*000e*/ 	.short	(.L_21 - .L_20)
	.align		4
.L_20:
        /*0010*/ 	.word	index@($__internal_2_$__cuda_sm10x_tcgen05_guardrail_trap_unallocated_columns_being_dealloced)
        /*0014*/ 	.word	0x00000000


	//----- nvinfo : EIATTR_FRAME_SIZE
	.align		4
.L_21:
        /*0018*/ 	.byte	0x04, 0x11
        /*001a*/ 	.short	(.L_23 - .L_22)
	.align		4
.L_22:
        /*001c*/ 	.word	index@($__internal_1_$__cuda_sm10x_tcgen05_guardrail_trap_phase_invalid_during_alloc)
        /*0020*/ 	.word	0x00000000


	//----- nvinfo : EIATTR_FRAME_SIZE
	.align		4
.L_23:
        /*0024*/ 	.byte	0x04, 0x11
        /*0026*/ 	.short	(.L_25 - .L_24)
	.align		4
.L_24:
        /*0028*/ 	.word	index@($__internal_0_$__cuda_sm10x_tcgen05_guardrail_trap_col_being_dealloced_not_returned_by_alloc)
        /*002c*/ 	.word	0x00000000


	//----- nvinfo : EIATTR_FRAME_SIZE
	.align		4
.L_25:
        /*0030*/ 	.byte	0x04, 0x11
        /*0032*/ 	.short	(.L_27 - .L_26)
	.align		4
.L_26:
        /*0034*/ 	.word	index@(_ZN7cutlass13device_kernelINS_4gemm6kernel13GemmUniversalIN4cute5tupleIJiiiiEEENS1_10collective13CollectiveMmaINS1_35MainloopSm100TmaUmmaWarpSpecializedILi8ELi2ELi4ENS5_IJNS4_1CILi1EEESB_SB_EEEEENS5_IJNSA_ILi128EEENSA_ILi64EEESE_EEEaNS5_IJlSB_lEEEaSH_NS4_8TiledMMAINS4_8MMA_AtomIJNS4_15SM100_MMA_S8_SSIaaiLi128ELi64ELNS4_4UMMA5MajorE0ELSM_0ELNSL_8SaturateE0EEEEEENS4_6LayoutISC_NS5_IJNSA_ILi0EEESR_SR_EEEEENS5_IJNS4_10UnderscoreESU_SU_EEEEENS4_13SM90_TMA_LOADENS4_14ComposedLayoutINS4_7SwizzleILi3ELi4ELi3EEENS4_18smem_ptr_flag_bitsILi8EEENSQ_INS5_IJNSA_ILi8EEESE_EEENS5_IJSE_SB_EEEEEEEvNS4_8identityESX_S17_vS18_EENS_8epilogue10collective18CollectiveEpilogueINS1A_23Sm100TmaWarpSpecializedILi1ELi1ELi64ELb0ELb0EEEJSG_NS5_IJNSQ_ISE_SB_EENSQ_ISF_SB_EEEEEaSH_aSH_NS1A_6fusion15FusionCallbacksIS1E_NS1I_17LinearCombinationIaiaiLNS_15FloatRoundStyleE2EEESG_S1H_JEEENS4_5SM1004TMEM4LOAD26SM100_TMEM_LOAD_32dp32b64xESX_NSY_INSZ_ILi2ELi4ELi3EEES12_NSQ_INS5_IJS13_SF_EEENS5_IJSF_SB_EEEEEEENS4_39AutoVectorizingCopyWithAssumedAlignmentILi128EEENS4_14SM90_TMA_STOREES1W_S1Y_S1Y_EEEvvEEEEvNT_6ParamsE)
        /*0038*/ 	.word	0x00000000


	//----- nvinfo : EIATTR_MIN_STACK_SIZE
	.align		4
.L_27:
        /*003c*/ 	.byte	0x04, 0x12
        /*003e*/ 	.short	(.L_29 - .L_28)
	.align		4
.L_28:
        /*0040*/ 	.word	index@(_ZN7cutlass13device_kernelINS_4gemm6kernel13GemmUniversalIN4cute5tupleIJiiiiEEENS1_10collective13CollectiveMmaINS1_35MainloopSm100TmaUmmaWarpSpecializedILi8ELi2ELi4ENS5_IJNS4_1CILi1EEESB_SB_EEEEENS5_IJNSA_ILi128EEENSA_ILi64EEESE_EEEaNS5_IJlSB_lEEEaSH_NS4_8TiledMMAINS4_8MMA_AtomIJNS4_15SM100_MMA_S8_SSIaaiLi128ELi64ELNS4_4UMMA5MajorE0ELSM_0ELNSL_8SaturateE0EEEEEENS4_6LayoutISC_NS5_IJNSA_ILi0EEESR_SR_EEEEENS5_IJNS4_10UnderscoreESU_SU_EEEEENS4_13SM90_TMA_LOADENS4_14ComposedLayoutINS4_7SwizzleILi3ELi4ELi3EEENS4_18smem_ptr_flag_bitsILi8EEENSQ_INS5_IJNSA_ILi8EEESE_EEENS5_IJSE_SB_EEEEEEEvNS4_8identityESX_S17_vS18_EENS_8epilogue10collective18CollectiveEpilogueINS1A_23Sm100TmaWarpSpecializedILi1ELi1ELi64ELb0ELb0EEEJSG_NS5_IJNSQ_ISE_SB_EENSQ_ISF_SB_EEEEEaSH_aSH_NS1A_6fusion15FusionCallbacksIS1E_NS1I_17LinearCombinationIaiaiLNS_15FloatRoundStyleE2EEESG_S1H_JEEENS4_5SM1004TMEM4LOAD26SM100_TMEM_LOAD_32dp32b64xESX_NSY_INSZ_ILi2ELi4ELi3EEES12_NSQ_INS5_IJS13_SF_EEENS5_IJSF_SB_EEEEEEENS4_39AutoVectorizingCopyWithAssumedAlignmentILi128EEENS4_14SM90_TMA_STOREES1W_S1Y_S1Y_EEEvvEEEEvNT_6ParamsE)
        /*0044*/ 	.word	0x00000000
.L_29:


//--------------------- .nv.compat                --------------------------
	.section	.nv.compat,"",@"SHT_CUDA_COMPAT_INFO"
	.align	4
        /*0000*/ 	.byte	0x02, 0x09, 0x01, 0x00, 0x02, 0x02, 0x03, 0x00, 0x02, 0x05, 0x06, 0x00, 0x03, 0x07, 0x01, 0x01
        /*0010*/ 	.byte	0x02, 0x03, 0x01, 0x00, 0x02, 0x06, 0x01, 0x00, 0x04, 0x0b, 0x08, 0x00, 0x01, 0x00, 0x00, 0x00
        /*0020*/ 	.byte	0x00, 0x00, 0x00, 0x00


//--------------------- .nv.info._ZN7cutlass13device_kernelINS_4gemm6kernel13GemmUniversalIN4cute5tupleIJiiiiEEENS1_10collective13CollectiveMmaINS1_35MainloopSm100TmaUmmaWarpSpecializedILi8ELi2ELi4ENS5_IJNS4_1CILi1EEESB_SB_EEEEENS5_IJNSA_ILi128EEENSA_ILi64EEESE_EEEaNS5_IJlSB_lEEEaSH_NS4_8TiledMMAINS4_8MMA_AtomIJNS4_15SM100_MMA_S8_SSIaaiLi128ELi64ELNS4_4UMMA5MajorE0ELSM_0ELNSL_8SaturateE0EEEEEENS4_6LayoutISC_NS5_IJNSA_ILi0EEESR_SR_EEEEENS5_IJNS4_10UnderscoreESU_SU_EEEEENS4_13SM90_TMA_LOADENS4_14ComposedLayoutINS4_7SwizzleILi3ELi4ELi3EEENS4_18smem_ptr_flag_bitsILi8EEENSQ_INS5_IJNSA_ILi8EEESE_EEENS5_IJSE_SB_EEEEEEEvNS4_8identityESX_S17_vS18_EENS_8epilogue10collective18CollectiveEpilogueINS1A_23Sm100TmaWarpSpecializedILi1ELi1ELi64ELb0ELb0EEEJSG_NS5_IJNSQ_ISE_SB_EENSQ_ISF_SB_EEEEEaSH_aSH_NS1A_6fusion15FusionCallbacksIS1E_NS1I_17LinearCombinationIaiaiLNS_15FloatRoundStyleE2EEESG_S1H_JEEENS4_5SM1004TMEM4LOAD26SM100_TMEM_LOAD_32dp32b64xESX_NSY_INSZ_ILi2ELi4ELi3EEES12_NSQ_INS5_IJS13_SF_EEENS5_IJSF_SB_EEEEEEENS4_39AutoVectorizingCopyWithAssumedAlignmentILi128EEENS4_14SM90_TMA_STOREES1W_S1Y_S1Y_EEEvvEEEEvNT_6ParamsE --------------------------
	.section	.nv.info._ZN7cutlass13device_kernelINS_4gemm6kernel13GemmUniversalIN4cute5tupleIJiiiiEEENS1_10collective13CollectiveMmaINS1_35MainloopSm100TmaUmmaWarpSpecializedILi8ELi2ELi4ENS5_IJNS4_1CILi1EEESB_SB_EEEEENS5_IJNSA_ILi128EEENSA_ILi64EEESE_EEEaNS5_IJlSB_lEEEaSH_NS4_8TiledMMAINS4_8MMA_AtomIJNS4_15SM100_MMA_S8_SSIaaiLi128ELi64ELNS4_4UMMA5MajorE0ELSM_0ELNSL_8SaturateE0EEEEEENS4_6LayoutISC_NS5_IJNSA_ILi0EEESR_SR_EEEEENS5_IJNS4_10UnderscoreESU_SU_EEEEENS4_13SM90_TMA_LOADENS4_14ComposedLayoutINS4_7SwizzleILi3ELi4ELi3EEENS4_18smem_ptr_flag_bitsILi8EEENSQ_INS5_IJNSA_ILi8EEESE_EEENS5_IJSE_SB_EEEEEEEvNS4_8identityESX_S17_vS18_EENS_8epilogue10collective18CollectiveEpilogueINS1A_23Sm100TmaWarpSpecializedILi1ELi1ELi64ELb0ELb0EEEJSG_NS5_IJNSQ_ISE_SB_EENSQ_ISF_SB_EEEEEaSH_aSH_NS1A_6fusion15FusionCallbacksIS1E_NS1I_17LinearCombinationIaiaiLNS_15FloatRoundStyleE2EEESG_S1H_JEEENS4_5SM1004TMEM4LOAD26SM100_TMEM_LOAD_32dp32b64xESX_NSY_INSZ_ILi2ELi4ELi3EEES12_NSQ_INS5_IJS13_SF_EEENS5_IJSF_SB_EEEEEEENS4_39AutoVectorizingCopyWithAssumedAlignmentILi128EEENS4_14SM90_TMA_STOREES1W_S1Y_S1Y_EEEvvEEEEvNT_6ParamsE,"",@"SHT_CUDA_INFO"
	.sectionflags	@""
	.align	4


	//----- nvinfo : EIATTR_CUDA_API_VERSION
	.align		4
        /*0000*/ 	.byte	0x04, 0x37
        /*0002*/ 	.short	(.L_31 - .L_30)
.L_30:
        /*0004*/ 	.word	0x00000082


	//----- nvinfo : EIATTR_KPARAM_INFO
	.align		4
.L_31:
        /*0008*/ 	.byte	0x04, 0x17
        /*000a*/ 	.short	(.L_33 - .L_32)
.L_32:
        /*000c*/ 	.word	0x00000000
        /*0010*/ 	.short	0x0000
        /*0012*/ 	.short	0x0000
        /*0014*/ 	.byte	0x00, 0xf0, 0x01, 0x20


	//----- nvinfo : EIATTR_AT_ENTRY_FRAGMENTS
	.align		4
.L_33:
        /*0018*/ 	.byte	0x04, 0x4f
        /*001a*/ 	.short	(.L_35 - .L_34)


	//   ....[0]....
.L_34:
        /*001c*/ 	.word	0x00000006


	//----- nvinfo : EIATTR_RESERVED_SMEM_USED
	.align		4
.L_35:
        /*0020*/ 	.byte	0x01, 0x41
	.zero		2


	//----- nvinfo : EIATTR_SPARSE_MMA_MASK
	.align		4
        /*0024*/ 	.byte	0x03, 0x50
        /*0026*/ 	.short	0x0000


	//----- nvinfo : EIATTR_TCGEN05_1CTA_USED
	.align		4
        /*0028*/ 	.byte	0x01, 0x51
	.zero		2


	//----- nvinfo : EIATTR_MAXREG_COUNT
	.align		4
        /*002c*/ 	.byte	0x03, 0x1b
        /*002e*/ 	.short	0x00ff


	//----- nvinfo : EIATTR_NUM_BARRIERS
	.align		4
        /*0030*/ 	.byte	0x02, 0x4c
        /*0032*/ 	.byte	0x07
	.zero		1


	//----- nvinfo : EIATTR_EXTERNS
	.align		4
        /*0034*/ 	.byte	0x04, 0x0f
        /*0036*/ 	.short	(.L_37 - .L_36)


	//   ....[0]....
	.align		4
.L_36:
        /*0038*/ 	.word	index@(__assertfail)


	//----- nvinfo : EIATTR_MERCURY_ISA_VERSION
	.align		4
.L_37:
        /*003c*/ 	.byte	0x03, 0x5f
        /*003e*/ 	.short	0x0101


	//----- nvinfo : EIATTR_INT_WARP_WIDE_INSTR_OFFSETS
	.align		4
        /*0040*/ 	.byte	0x04, 0x31
        /*0042*/ 	.short	(.L_39 - .L_38)


	//   ....[0]....
.L_38:
        /*0044*/ 	.word	0x00001e10


	//   ....[1]....
        /*0048*/ 	.word	0x00003aa0


	//   ....[2]....
        /*004c*/ 	.word	0x00003ac0


	//   ....[3]....
        /*0050*/ 	.word	0x00003af0


	//   ....[4]....
        /*0054*/ 	.word	0x00004500


	//   ....[5]....
        /*0058*/ 	.word	0x000045f0


	//----- nvinfo : EIATTR_COOP_GROUP_MASK_REGIDS
	.align		4
.L_39:
        /*005c*/ 	.byte	0x04, 0x29
        /*005e*/ 	.short	(.L_41 - .L_40)


	//   ....[0]....
.L_40:
        /*0060*/ 	.word	0xffffffff


	//   ....[1]....
        /*0064*/ 	.word	0xffffffff


	//   ....[2]....
        /*0068*/ 	.word	0xffffffff


	//   ....[3]....
        /*006c*/ 	.word	0xffffffff


	//   ....[4]....
        /*0070*/ 	.word	0xffffffff


	//   ....[5]....
        /*0074*/ 	.word	0xffffffff


	//   ....[6]....
        /*0078*/ 	.word	0xffffffff


	//   ....[7]....
        /*007c*/ 	.word	0xffffffff


	//   ....[8]....
        /*0080*/ 	.word	0xffffffff


	//   ....[9]....
        /*0084*/ 	.word	0xffffffff


	//   ....[10]....
        /*0088*/ 	.word	0xffffffff


	//   ....[11]....
        /*008c*/ 	.word	0xffffffff


	//   ....[12]....
        /*0090*/ 	.word	0xffffffff


	//----- nvinfo : EIATTR_COOP_GROUP_INSTR_OFFSETS
	.align		4
.L_41:
        /*0094*/ 	.byte	0x04, 0x28
        /*0096*/ 	.short	(.L_43 - .L_42)


	//   ....[0]....
.L_42:
        /*0098*/ 	.word	0x00000090


	//   ....[1]....
        /*009c*/ 	.word	0x000004d0


	//   ....[2]....
        /*00a0*/ 	.word	0x000006c0


	//   ....[3]....
        /*00a4*/ 	.word	0x00000800


	//   ....[4]....
        /*00a8*/ 	.word	0x00000900


	//   ....[5]....
        /*00ac*/ 	.word	0x00000a70


	//   ....[6]....
        /*00b0*/ 	.word	0x00000c10


	//   ....[7]....
        /*00b4*/ 	.word	0x00001cf0


	//   ....[8]....
        /*00b8*/ 	.word	0x00002d10


	//   ....[9]....
        /*00bc*/ 	.word	0x00002f20


	//   ....[10]....
        /*00c0*/ 	.word	0x00002f50


	//   ....[11]....
        /*00c4*/ 	.word	0x00003980


	//   ....[12]....
        /*00c8*/ 	.word	0x00003bb0


	//----- nvinfo : EIATTR_VRC_CTA_INIT_COUNT
	.align		4
.L_43:
        /*00cc*/ 	.byte	0x02, 0x4a
        /*00ce*/ 	.byte	0x80
	.zero		1


	//----- nvinfo : EIATTR_SYSCALL_OFFSETS
	.align		4
        /*00d0*/ 	.byte	0x04, 0x46
        /*00d2*/ 	.short	(.L_45 - .L_44)


	//   ....[0]....
.L_44:
        /*00d4*/ 	.word	0x00005020


	//   ....[1]....
        /*00d8*/ 	.word	0x00005160


	//   ....[2]....
        /*00dc*/ 	.word	0x00005900


	//----- nvinfo : EIATTR_MBARRIER_INSTR_OFFSETS
	.align		4
.L_45:
        /*00e0*/ 	.byte	0x04, 0x39
        /*00e2*/ 	.short	(.L_47 - .L_46)


	//   ....[0]....
.L_46:
        /*00e4*/ 	.word	0x000005b0
        /*00e8*/ 	.word	0x000000ff
        /*00ec*/ 	.word	0x00000000
        /*00f0*/ 	.short	0x0100
        /*00f2*/ 	.byte	0x05
	.zero		1


	//   ....[1]....
        /*00f4*/ 	.word	0x000005c0
        /*00f8*/ 	.word	0x000000ff
        /*00fc*/ 	.word	0x00000040
        /*0100*/ 	.short	0x0100
        /*0102*/ 	.byte	0x05
	.zero		1


	//   ....[2]....
        /*0104*/ 	.word	0x000005d0
        /*0108*/ 	.word	0x000000ff
        /*010c*/ 	.word	0x00000008
        /*0110*/ 	.short	0x0100
        /*0112*/ 	.byte	0x05
	.zero		1


	//   ....[3]....
        /*0114*/ 	.word	0x000005e0
        /*0118*/ 	.word	0x000000ff
        /*011c*/ 	.word	0x00000048
        /*0120*/ 	.short	0x0100
        /*0122*/ 	.byte	0x05
	.zero		1


	//   ....[4]....
        /*0124*/ 	.word	0x000005f0
        /*0128*/ 	.word	0x000000ff
        /*012c*/ 	.word	0x00000010
        /*0130*/ 	.short	0x0100
        /*0132*/ 	.byte	0x05
	.zero		1


	//   ....[5]....
        /*0134*/ 	.word	0x00000600
        /*0138*/ 	.word	0x000000ff
        /*013c*/ 	.word	0x00000050
        /*0140*/ 	.short	0x0100
        /*0142*/ 	.byte	0x05
	.zero		1


	//   ....[6]....
        /*0144*/ 	.word	0x00000610
        /*0148*/ 	.word	0x000000ff
        /*014c*/ 	.word	0x00000018
        /*0150*/ 	.short	0x0100
        /*0152*/ 	.byte	0x05
	.zero		1


	//   ....[7]....
        /*0154*/ 	.word	0x00000620
        /*0158*/ 	.word	0x000000ff
        /*015c*/ 	.word	0x00000058
        /*0160*/ 	.short	0x0100
        /*0162*/ 	.byte	0x05
	.zero		1


	//   ....[8]....
        /*0164*/ 	.word	0x00000630
        /*0168*/ 	.word	0x000000ff
        /*016c*/ 	.word	0x00000020
        /*0170*/ 	.short	0x0100
        /*0172*/ 	.byte	0x05
	.zero		1


	//   ....[9]....
        /*0174*/ 	.word	0x00000640
        /*0178*/ 	.word	0x000000ff
        /*017c*/ 	.word	0x00000060
        /*0180*/ 	.short	0x0100
        /*0182*/ 	.byte	0x05
	.zero		1


	//   ....[10]....
        /*0184*/ 	.word	0x00000650
        /*0188*/ 	.word	0x000000ff
        /*018c*/ 	.word	0x00000028
        /*0190*/ 	.short	0x0100
        /*0192*/ 	.byte	0x05
	.zero		1


	//   ....[11]....
        /*0194*/ 	.word	0x00000660
        /*0198*/ 	.word	0x000000ff
        /*019c*/ 	.word	0x00000068
        /*01a0*/ 	.short	0x0100
        /*01a2*/ 	.byte	0x05
	.zero		1


	//   ....[12]....
        /*01a4*/ 	.word	0x00000670
        /*01a8*/ 	.word	0x000000ff
        /*01ac*/ 	.word	0x00000030
        /*01b0*/ 	.short	0x0100
        /*01b2*/ 	.byte	0x05
	.zero		1


	//   ....[13]....
        /*01b4*/ 	.word	0x00000680
        /*01b8*/ 	.word	0x000000ff
        /*01bc*/ 	.word	0x00000070
        /*01c0*/ 	.short	0x0100
        /*01c2*/ 	.byte	0x05
	.zero		1


	//   ....[14]....
        /*01c4*/ 	.word	0x00000690
        /*01c8*/ 	.word	0x000000ff
        /*01cc*/ 	.word	0x00000038
        /*01d0*/ 	.short	0x0100
        /*01d2*/ 	.byte	0x05
	.zero		1


	//   ....[15]....
        /*01d4*/ 	.word	0x000006a0
        /*01d8*/ 	.word	0x000000ff
        /*01dc*/ 	.word	0x00000078
        /*01e0*/ 	.short	0x0100
        /*01e2*/ 	.byte	0x05
	.zero		1


	//   ....[16]....
        /*01e4*/ 	.word	0x000007d0
        /*01e8*/ 	.word	0x000000ff
        /*01ec*/ 	.word	0x00000080
        /*01f0*/ 	.short	0x0100
        /*01f2*/ 	.byte	0x06
	.zero		1


	//   ....[17]....
        /*01f4*/ 	.word	0x000007e0
        /*01f8*/ 	.word	0x000000ff
        /*01fc*/ 	.word	0x00000088
        /*0200*/ 	.short	0x0100
        /*0202*/ 	.byte	0x06
	.zero		1


	//   ....[18]....
        /*0204*/ 	.word	0x000008d0
        /*0208*/ 	.word	0x000000ff
        /*020c*/ 	.word	0x00000090
        /*0210*/ 	.short	0x0100
        /*0212*/ 	.byte	0x05
	.zero		1


	//   ....[19]....
        /*0214*/ 	.word	0x000008e0
        /*0218*/ 	.word	0x000000ff
        /*021c*/ 	.word	0x00000098
        /*0220*/ 	.short	0x0100
        /*0222*/ 	.byte	0x05
	.zero		1


	//   ....[20]....
        /*0224*/ 	.word	0x00000a20
        /*0228*/ 	.word	0x000000ff
        /*022c*/ 	.word	0x000000a0
        /*0230*/ 	.short	0x0100
        /*0232*/ 	.byte	0x05
	.zero		1


	//   ....[21]....
        /*0234*/ 	.word	0x00000a30
        /*0238*/ 	.word	0x000000ff
        /*023c*/ 	.word	0x000000b0
        /*0240*/ 	.short	0x0100
        /*0242*/ 	.byte	0x05
	.zero		1


	//   ....[22]....
        /*0244*/ 	.word	0x00000a40
        /*0248*/ 	.word	0x000000ff
        /*024c*/ 	.word	0x000000a8
        /*0250*/ 	.short	0x0100
        /*0252*/ 	.byte	0x05
	.zero		1


	//   ....[23]....
        /*0254*/ 	.word	0x00000a50
        /*0258*/ 	.word	0x000000ff
        /*025c*/ 	.word	0x000000b8
        /*0260*/ 	.short	0x0100
        /*0262*/ 	.byte	0x05
	.zero		1


	//   ....[24]....
        /*0264*/ 	.word	0x00000b80
        /*0268*/ 	.word	0x000000ff
        /*026c*/ 	.word	0x000000c0
        /*0270*/ 	.short	0x0100
        /*0272*/ 	.byte	0x06
	.zero		1


	//   ....[25]....
        /*0274*/ 	.word	0x00000b90
        /*0278*/ 	.word	0x000000ff
        /*027c*/ 	.word	0x000000e0
        /*0280*/ 	.short	0x0100
        /*0282*/ 	.byte	0x06
	.zero		1


	//   ....[26]....
        /*0284*/ 	.word	0x00000ba0
        /*0288*/ 	.word	0x000000ff
        /*028c*/ 	.word	0x000000c8
        /*0290*/ 	.short	0x0100
        /*0292*/ 	.byte	0x06
	.zero		1


	//   ....[27]....
        /*0294*/ 	.word	0x00000bb0
        /*0298*/ 	.word	0x000000ff
        /*029c*/ 	.word	0x000000e8
        /*02a0*/ 	.short	0x0100
        /*02a2*/ 	.byte	0x06
	.zero		1


	//   ....[28]....
        /*02a4*/ 	.word	0x00000bc0
        /*02a8*/ 	.word	0x000000ff
        /*02ac*/ 	.word	0x000000d0
        /*02b0*/ 	.short	0x0100
        /*02b2*/ 	.byte	0x06
	.zero		1


	//   ....[29]....
        /*02b4*/ 	.word	0x00000bd0
        /*02b8*/ 	.word	0x000000ff
        /*02bc*/ 	.word	0x000000f0
        /*02c0*/ 	.short	0x0100
        /*02c2*/ 	.byte	0x06
	.zero		1


	//   ....[30]....
        /*02c4*/ 	.word	0x00000be0
        /*02c8*/ 	.word	0x000000ff
        /*02cc*/ 	.word	0x000000d8
        /*02d0*/ 	.short	0x0100
        /*02d2*/ 	.byte	0x06
	.zero		1


	//   ....[31]....
        /*02d4*/ 	.word	0x00000bf0
        /*02d8*/ 	.word	0x000000ff
        /*02dc*/ 	.word	0x000000f8
        /*02e0*/ 	.short	0x0100
        /*02e2*/ 	.byte	0x06
	.zero		1


	//   ....[32]....
        /*02e4*/ 	.word	0x00000ce0
        /*02e8*/ 	.word	0x000000ff
        /*02ec*/ 	.word	0x00000100
        /*02f0*/ 	.short	0x0100
        /*02f2*/ 	.byte	0x05
	.zero		1


	//   ....[33]....
        /*02f4*/ 	.word	0x00000cf0
        /*02f8*/ 	.word	0x000000ff
        /*02fc*/ 	.word	0x00000110
        /*0300*/ 	.short	0x0100
        /*0302*/ 	.byte	0x05
	.zero		1


	//   ....[34]....
        /*0304*/ 	.word	0x00000d00
        /*0308*/ 	.word	0x000000ff
        /*030c*/ 	.word	0x00000108
        /*0310*/ 	.short	0x0100
        /*0312*/ 	.byte	0x05
	.zero		1


	//   ....[35]....
        /*0314*/ 	.word	0x00000d10
        /*0318*/ 	.word	0x000000ff
        /*031c*/ 	.word	0x00000118
        /*0320*/ 	.short	0x0100
        /*0322*/ 	.byte	0x05
	.zero		1


	//   ....[36]....
        /*0324*/ 	.word	0x000015f0
        /*0328*/ 	.word	0x00000003
        /*032c*/ 	.word	0x00000110
        /*0330*/ 	.short	0x010a
        /*0332*/ 	.byte	0xff
	.zero		1


	//   ....[37]....
        /*0334*/ 	.word	0x00001620
        /*0338*/ 	.word	0x00000003
        /*033c*/ 	.word	0x00000100
        /*0340*/ 	.short	0x0101
        /*0342*/ 	.byte	0xff
	.zero		1


	//   ....[38]....
        /*0344*/ 	.word	0x000016f0
        /*0348*/ 	.word	0x000000ff
        /*034c*/ 	.word	0x00000040
        /*0350*/ 	.short	0x010a
        /*0352*/ 	.byte	0x08
	.zero		1


	//   ....[39]....
        /*0354*/ 	.word	0x00001790
        /*0358*/ 	.word	0x000000ff
        /*035c*/ 	.word	0x00000040
        /*0360*/ 	.short	0x010a
        /*0362*/ 	.byte	0x21
	.zero		1


	//   ....[40]....
        /*0364*/ 	.word	0x000018e0
        /*0368*/ 	.word	0x000000ff
        /*036c*/ 	.word	0x00000040
        /*0370*/ 	.short	0x010a
        /*0372*/ 	.byte	0x08
	.zero		1


	//   ....[41]....
        /*0374*/ 	.word	0x000019f0
        /*0378*/ 	.word	0x000000ff
        /*037c*/ 	.word	0x00000098
        /*0380*/ 	.short	0x0101
        /*0382*/ 	.byte	0x04
	.zero		1


	//   ....[42]....
        /*0384*/ 	.word	0x00001a10
        /*0388*/ 	.word	0x000000ff
        /*038c*/ 	.word	0x00000040
        /*0390*/ 	.short	0x010a
        /*0392*/ 	.byte	0x08
	.zero		1


	//   ....[43]....
        /*0394*/ 	.word	0x00001a90
        /*0398*/ 	.word	0x000000ff
        /*039c*/ 	.word	0x00000040
        /*03a0*/ 	.short	0x010a
        /*03a2*/ 	.byte	0x11
	.zero		1


	//   ....[44]....
        /*03a4*/ 	.word	0x00001be0
        /*03a8*/ 	.word	0x000000ff
        /*03ac*/ 	.word	0x00000040
        /*03b0*/ 	.short	0x010a
        /*03b2*/ 	.byte	0x08
	.zero		1


	//   ....[45]....
        /*03b4*/ 	.word	0x00001d20
        /*03b8*/ 	.word	0x00000002
        /*03bc*/ 	.word	0x000000a0
        /*03c0*/ 	.short	0x010a
        /*03c2*/ 	.byte	0xff
	.zero		1


	//   ....[46]....
        /*03c4*/ 	.word	0x00001de0
        /*03c8*/ 	.word	0x00000002
        /*03cc*/ 	.word	0x00000000
        /*03d0*/ 	.short	0x0101
        /*03d2*/ 	.byte	0xff
	.zero		1


	//   ....[47]....
        /*03d4*/ 	.word	0x00002340
        /*03d8*/ 	.word	0x000000ff
        /*03dc*/ 	.word	0x00000000
        /*03e0*/ 	.short	0x010a
        /*03e2*/ 	.byte	0x05
	.zero		1


	//   ....[48]....
        /*03e4*/ 	.word	0x000023d0
        /*03e8*/ 	.word	0x000000ff
        /*03ec*/ 	.word	0x00000000
        /*03f0*/ 	.short	0x010a
        /*03f2*/ 	.byte	0x05
	.zero		1


	//   ....[49]....
        /*03f4*/ 	.word	0x00002460
        /*03f8*/ 	.word	0x000000ff
        /*03fc*/ 	.word	0x00000000
        /*0400*/ 	.short	0x010a
        /*0402*/ 	.byte	0x05
	.zero		1


	//   ....[50]....
        /*0404*/ 	.word	0x000024f0
        /*0408*/ 	.word	0x000000ff
        /*040c*/ 	.word	0x00000000
        /*0410*/ 	.short	0x010a
        /*0412*/ 	.byte	0x05
	.zero		1


	//   ....[51]....
        /*0414*/ 	.word	0x00002580
        /*0418*/ 	.word	0x000000ff
        /*041c*/ 	.word	0x00000000
        /*0420*/ 	.short	0x010a
        /*0422*/ 	.byte	0x05
	.zero		1


	//   ....[52]....
        /*0424*/ 	.word	0x00002610
        /*0428*/ 	.word	0x000000ff
        /*042c*/ 	.word	0x00000000
        /*0430*/ 	.short	0x010a
        /*0432*/ 	.byte	0x05
	.zero		1


	//   ....[53]....
        /*0434*/ 	.word	0x000026a0
        /*0438*/ 	.word	0x000000ff
        /*043c*/ 	.word	0x00000000
        /*0440*/ 	.short	0x010a
        /*0442*/ 	.byte	0x05
	.zero		1


	//   ....[54]....
        /*0444*/ 	.word	0x00002740
        /*0448*/ 	.word	0x00000000
        /*044c*/ 	.word	0x00000000
        /*0450*/ 	.short	0x010a
        /*0452*/ 	.byte	0xff
	.zero		1


	//   ....[55]....
        /*0454*/ 	.word	0x00002860
        /*0458*/ 	.word	0x00000000
        /*045c*/ 	.word	0x00000100
        /*0460*/ 	.short	0x010a
        /*0462*/ 	.byte	0xff
	.zero		1


	//   ....[56]....
        /*0464*/ 	.word	0x000028c0
        /*0468*/ 	.word	0x00000004
        /*046c*/ 	.word	0x00000000
        /*0470*/ 	.short	0x0101
        /*0472*/ 	.byte	0xff
	.zero		1


	//   ....[57]....
        /*0474*/ 	.word	0x000028e0
        /*0478*/ 	.word	0x000000ff
        /*047c*/ 	.word	0x000000b0
        /*0480*/ 	.short	0x010a
        /*0482*/ 	.byte	0x05
	.zero		1


	//   ....[58]....
        /*0484*/ 	.word	0x00002a00
        /*0488*/ 	.word	0x00000000
        /*048c*/ 	.word	0x000000a0
        /*0490*/ 	.short	0x010a
        /*0492*/ 	.byte	0xff
	.zero		1


	//   ....[59]....
        /*0494*/ 	.word	0x00002b10
        /*0498*/ 	.word	0x00000000
        /*049c*/ 	.word	0x00000000
        /*04a0*/ 	.short	0x0101
        /*04a2*/ 	.byte	0xff
	.zero		1


	//   ....[60]....
        /*04a4*/ 	.word	0x00002ba0
        /*04a8*/ 	.word	0x000000ff
        /*04ac*/ 	.word	0x000000b0
        /*04b0*/ 	.short	0x0106
        /*04b2*/ 	.byte	0x05
	.zero		1


	//   ....[61]....
        /*04b4*/ 	.word	0x00002bc0
        /*04b8*/ 	.word	0x000000ff
        /*04bc*/ 	.word	0x000000b0
        /*04c0*/ 	.short	0x010a
        /*04c2*/ 	.byte	0x05
	.zero		1


	//   ....[62]....
        /*04c4*/ 	.word	0x00002c50
        /*04c8*/ 	.word	0x000000ff
        /*04cc*/ 	.word	0x000000b0
        /*04d0*/ 	.short	0x0106
        /*04d2*/ 	.byte	0x04
	.zero		1


	//   ....[63]....
        /*04d4*/ 	.word	0x00002c90
        /*04d8*/ 	.word	0x00000000
        /*04dc*/ 	.word	0x000000b0
        /*04e0*/ 	.short	0x010a
        /*04e2*/ 	.byte	0xff
	.zero		1


	//   ....[64]....
        /*04e4*/ 	.word	0x000031d0
        /*04e8*/ 	.word	0x00000000
        /*04ec*/ 	.word	0x000000a0
        /*04f0*/ 	.short	0x010a
        /*04f2*/ 	.byte	0xff
	.zero		1


	//   ....[65]....
        /*04f4*/ 	.word	0x000032e0
        /*04f8*/ 	.word	0x00000003
        /*04fc*/ 	.word	0x00000000
        /*0500*/ 	.short	0x0101
        /*0502*/ 	.byte	0xff
	.zero		1


	//   ....[66]....
        /*0504*/ 	.word	0x000032f0
        /*0508*/ 	.word	0x000000ff
        /*050c*/ 	.word	0x00000000
        /*0510*/ 	.short	0x010a
        /*0512*/ 	.byte	0x06
	.zero		1


	//   ....[67]....
        /*0514*/ 	.word	0x00003310
        /*0518*/ 	.word	0x000000ff
        /*051c*/ 	.word	0x000000e0
        /*0520*/ 	.short	0x010a
        /*0522*/ 	.byte	0x07
	.zero		1


	//   ....[68]....
        /*0524*/ 	.word	0x000033e0
        /*0528*/ 	.word	0x000000ff
        /*052c*/ 	.word	0x00000000
        /*0530*/ 	.short	0x010a
        /*0532*/ 	.byte	0x06
	.zero		1


	//   ....[69]....
        /*0534*/ 	.word	0x00003510
        /*0538*/ 	.word	0x000000ff
        /*053c*/ 	.word	0x00000000
        /*0540*/ 	.short	0x010a
        /*0542*/ 	.byte	0x1a
	.zero		1


	//   ....[70]....
        /*0544*/ 	.word	0x000037b0
        /*0548*/ 	.word	0x000000ff
        /*054c*/ 	.word	0x00000000
        /*0550*/ 	.short	0x010a
        /*0552*/ 	.byte	0x06
	.zero		1


	//   ....[71]....
        /*0554*/ 	.word	0x00003840
        /*0558*/ 	.word	0x000000ff
        /*055c*/ 	.word	0x00000000
        /*0560*/ 	.short	0x010a
        /*0562*/ 	.byte	0x06
	.zero		1


	//   ....[72]....
        /*0564*/ 	.word	0x000038d0
        /*0568*/ 	.word	0x000000ff
        /*056c*/ 	.word	0x00000000
        /*0570*/ 	.short	0x010a
        /*0572*/ 	.byte	0x06
	.zero		1


	//   ....[73]....
        /*0574*/ 	.word	0x00003960
        /*0578*/ 	.word	0x000000ff
        /*057c*/ 	.word	0x00000000
        /*0580*/ 	.short	0x010a
        /*0582*/ 	.byte	0x07
	.zero		1


	//   ....[74]....
        /*0584*/ 	.word	0x00003da0
        /*0588*/ 	.word	0x00000000
        /*058c*/ 	.word	0x000000a0
        /*0590*/ 	.short	0x010a
        /*0592*/ 	.byte	0xff
	.zero		1


	//   ....[75]....
        /*0594*/ 	.word	0x00003e90
        /*0598*/ 	.word	0x00000000
        /*059c*/ 	.word	0x00000000
        /*05a0*/ 	.short	0x0101
        /*05a2*/ 	.byte	0xff
	.zero		1


	//   ....[76]....
        /*05a4*/ 	.word	0x000041b0
        /*05a8*/ 	.word	0x000000ff
        /*05ac*/ 	.word	0x00000098
        /*05b0*/ 	.short	0x010a
        /*05b2*/ 	.byte	0x06
	.zero		1


	//   ....[77]....
        /*05b4*/ 	.word	0x00004330
        /*05b8*/ 	.word	0x000000ff
        /*05bc*/ 	.word	0x00000088
        /*05c0*/ 	.short	0x010a
        /*05c2*/ 	.byte	0x06
	.zero		1


	//   ....[78]....
        /*05c4*/ 	.word	0x00004660
        /*05c8*/ 	.word	0x000000ff
        /*05cc*/ 	.word	0x00000080
        /*05d0*/ 	.short	0x010b
        /*05d2*/ 	.byte	0x06
	.zero		1


	//   ....[79]....
        /*05d4*/ 	.word	0x00004680
        /*05d8*/ 	.word	0x000000ff
        /*05dc*/ 	.word	0x00000000
        /*05e0*/ 	.short	0x0101
        /*05e2*/ 	.byte	0x25
	.zero		1


	//   ....[80]....
        /*05e4*/ 	.word	0x000046c0
        /*05e8*/ 	.word	0x00000000
        /*05ec*/ 	.word	0x00000088
        /*05f0*/ 	.short	0x010a
        /*05f2*/ 	.byte	0xff
	.zero		1


	//   ....[81]....
        /*05f4*/ 	.word	0x00004a30
        /*05f8*/ 	.word	0x00000000
        /*05fc*/ 	.word	0x000000a0
        /*0600*/ 	.short	0x010a
        /*0602*/ 	.byte	0xff
	.zero		1


	//   ....[82]....
        /*0604*/ 	.word	0x00004b40
        /*0608*/ 	.word	0x00000000
        /*060c*/ 	.word	0x00000000
        /*0610*/ 	.short	0x0101
        /*0612*/ 	.byte	0xff
	.zero		1


	//   ....[83]....
        /*0614*/ 	.word	0x000054e0
        /*0618*/ 	.word	0x000000ff
        /*061c*/ 	.word	0x00000080
        /*0620*/ 	.short	0x010a
        /*0622*/ 	.byte	0x2b
	.zero		1


	//   ....[84]....
        /*0624*/ 	.word	0x000054f0
        /*0628*/ 	.word	0x00000094
        /*062c*/ 	.word	0x000000c0
        /*0630*/ 	.short	0x010a
        /*0632*/ 	.byte	0xff
	.zero		1


	//   ....[85]....
        /*0634*/ 	.word	0x00005680
        /*0638*/ 	.word	0x000000ff
        /*063c*/ 	.word	0x00000080
        /*0640*/ 	.short	0x010a
        /*0642*/ 	.byte	0x2b
	.zero		1


	//   ....[86]....
        /*0644*/ 	.word	0x00005780
        /*0648*/ 	.word	0x000000ff
        /*064c*/ 	.word	0x00000000
        /*0650*/ 	.short	0x0101
        /*0652*/ 	.byte	0x04
	.zero		1


	//   ....[87]....
        /*0654*/ 	.word	0x000057e0
        /*0658*/ 	.word	0x00000094
        /*065c*/ 	.word	0x000000c0
        /*0660*/ 	.short	0x010a
        /*0662*/ 	.byte	0xff
	.zero		1


	//   ....[88]....
        /*0664*/ 	.word	0x00005b50
        /*0668*/ 	.word	0x000000ff
        /*066c*/ 	.word	0x00000000
        /*0670*/ 	.short	0x0101
        /*0672*/ 	.byte	0x05
	.zero		1


	//   ....[89]....
        /*0674*/ 	.word	0x00006d40
        /*0678*/ 	.word	0x00000003
        /*067c*/ 	.word	0x00000110
        /*0680*/ 	.short	0x010a
        /*0682*/ 	.byte	0xff
	.zero		1


	//   ....[90]....
        /*0684*/ 	.word	0x00006da0
        /*0688*/ 	.word	0x00000002
        /*068c*/ 	.word	0x00000040
        /*0690*/ 	.short	0x010a
        /*0692*/ 	.byte	0xff
	.zero		1


	//   ....[91]....
        /*0694*/ 	.word	0x00006e00
        /*0698*/ 	.word	0x00000002
        /*069c*/ 	.word	0x00000040
        /*06a0*/ 	.short	0x010a
        /*06a2*/ 	.byte	0xff
	.zero		1


	//   ....[92]....
        /*06a4*/ 	.word	0x00006e50
        /*06a8*/ 	.word	0x00000002
        /*06ac*/ 	.word	0x000000a0
        /*06b0*/ 	.short	0x010a
        /*06b2*/ 	.byte	0xff
	.zero		1


	//   ....[93]....
        /*06b4*/ 	.word	0x00006eb0
        /*06b8*/ 	.word	0x00000000
        /*06bc*/ 	.word	0x00000000
        /*06c0*/ 	.short	0x010a
        /*06c2*/ 	.byte	0xff
	.zero		1


	//   ....[94]....
        /*06c4*/ 	.word	0x00006f10
        /*06c8*/ 	.word	0x00000000
        /*06cc*/ 	.word	0x00000000
        /*06d0*/ 	.short	0x010a
        /*06d2*/ 	.byte	0xff
	.zero		1


	//   ....[95]....
        /*06d4*/ 	.word	0x00006f70
        /*06d8*/ 	.word	0x00000000
        /*06dc*/ 	.word	0x00000000
        /*06e0*/ 	.short	0x010a
        /*06e2*/ 	.byte	0xff
	.zero		1


	//   ....[96]....
        /*06e4*/ 	.word	0x00006fd0
        /*06e8*/ 	.word	0x00000000
        /*06ec*/ 	.word	0x00000000
        /*06f0*/ 	.short	0x010a
        /*06f2*/ 	.byte	0xff
	.zero		1


	//   ....[97]....
        /*06f4*/ 	.word	0x00007030
        /*06f8*/ 	.word	0x00000000
        /*06fc*/ 	.word	0x00000000
        /*0700*/ 	.short	0x010a
        /*0702*/ 	.byte	0xff
	.zero		1


	//   ....[98]....
        /*0704*/ 	.word	0x00007090
        /*0708*/ 	.word	0x00000000
        /*070c*/ 	.word	0x00000000
        /*0710*/ 	.short	0x010a
        /*0712*/ 	.byte	0xff
	.zero		1


	//   ....[99]....
        /*0714*/ 	.word	0x000070f0
        /*0718*/ 	.word	0x00000000
        /*071c*/ 	.word	0x00000000
        /*0720*/ 	.short	0x010a
        /*0722*/ 	.byte	0xff
	.zero		1


	//   ....[100]....
        /*0724*/ 	.word	0x00007140
        /*0728*/ 	.word	0x00000000
        /*072c*/ 	.word	0x00000100
        /*0730*/ 	.short	0x010a
        /*0732*/ 	.byte	0xff
	.zero		1


	//   ....[101]....
        /*0734*/ 	.word	0x000071a0
        /*0738*/ 	.word	0x00000000
        /*073c*/ 	.word	0x000000b0
        /*0740*/ 	.short	0x010a
        /*0742*/ 	.byte	0xff
	.zero		1


	//   ....[102]....
        /*0744*/ 	.word	0x000071f0
        /*0748*/ 	.word	0x00000000
        /*074c*/ 	.word	0x000000a0
        /*0750*/ 	.short	0x010a
        /*0752*/ 	.byte	0xff
	.zero		1


	//   ....[103]....
        /*0754*/ 	.word	0x00007250
        /*0758*/ 	.word	0x00000000
        /*075c*/ 	.word	0x000000b0
        /*0760*/ 	.short	0x010a
        /*0762*/ 	.byte	0xff
	.zero		1


	//   ....[104]....
        /*0764*/ 	.word	0x000072a0
        /*0768*/ 	.word	0x00000000
        /*076c*/ 	.word	0x000000a0
        /*0770*/ 	.short	0x010a
        /*0772*/ 	.byte	0xff
	.zero		1


	//   ....[105]....
        /*0774*/ 	.word	0x00007300
        /*0778*/ 	.word	0x00000003
        /*077c*/ 	.word	0x000000e0
        /*0780*/ 	.short	0x010a
        /*0782*/ 	.byte	0xff
	.zero		1


	//   ....[106]....
        /*0784*/ 	.word	0x00007360
        /*0788*/ 	.word	0x00000000
        /*078c*/ 	.word	0x00000000
        /*0790*/ 	.short	0x010a
        /*0792*/ 	.byte	0xff
	.zero		1


	//   ....[107]....
        /*0794*/ 	.word	0x000073c0
        /*0798*/ 	.word	0x00000000
        /*079c*/ 	.word	0x00000000
        /*07a0*/ 	.short	0x010a
        /*07a2*/ 	.byte	0xff
	.zero		1


	//   ....[108]....
        /*07a4*/ 	.word	0x00007420
        /*07a8*/ 	.word	0x00000000
        /*07ac*/ 	.word	0x00000000
        /*07b0*/ 	.short	0x010a
        /*07b2*/ 	.byte	0xff
	.zero		1


	//   ....[109]....
        /*07b4*/ 	.word	0x00007480
        /*07b8*/ 	.word	0x00000000
        /*07bc*/ 	.word	0x00000000
        /*07c0*/ 	.short	0x010a
        /*07c2*/ 	.byte	0xff
	.zero		1


	//   ....[110]....
        /*07c4*/ 	.word	0x000074e0
        /*07c8*/ 	.word	0x00000000
        /*07cc*/ 	.word	0x00000000
        /*07d0*/ 	.short	0x010a
        /*07d2*/ 	.byte	0xff
	.zero		1


	//   ....[111]....
        /*07d4*/ 	.word	0x00007530
        /*07d8*/ 	.word	0x00000000
        /*07dc*/ 	.word	0x000000a0
        /*07e0*/ 	.short	0x010a
        /*07e2*/ 	.byte	0xff
	.zero		1


	//   ....[112]....
        /*07e4*/ 	.word	0x00007590
        /*07e8*/ 	.word	0x00000000
        /*07ec*/ 	.word	0x00000098
        /*07f0*/ 	.short	0x010a
        /*07f2*/ 	.byte	0xff
	.zero		1


	//   ....[113]....
        /*07f4*/ 	.word	0x000075f0
        /*07f8*/ 	.word	0x00000003
        /*07fc*/ 	.word	0x00000088
        /*0800*/ 	.short	0x010a
        /*0802*/ 	.byte	0xff
	.zero		1


	//   ....[114]....
        /*0804*/ 	.word	0x00007640
        /*0808*/ 	.word	0x00000000
        /*080c*/ 	.word	0x000000a0
        /*0810*/ 	.short	0x010a
        /*0812*/ 	.byte	0xff
	.zero		1


	//   ....[115]....
        /*0814*/ 	.word	0x000076a0
        /*0818*/ 	.word	0x00000000
        /*081c*/ 	.word	0x00000080
        /*0820*/ 	.short	0x010a
        /*0822*/ 	.byte	0xff
	.zero		1


	//   ....[116]....
        /*0824*/ 	.word	0x000076f0
        /*0828*/ 	.word	0x00000094
        /*082c*/ 	.word	0x000000c0
        /*0830*/ 	.short	0x010a
        /*0832*/ 	.byte	0xff
	.zero		1


	//----- nvinfo : EIATTR_NUM_MBARRIERS
	.align		4
.L_47:
        /*0834*/ 	.byte	0x03, 0x38
        /*0836*/ 	.short	0x0024


	//----- nvinfo : EIATTR_EXIT_INSTR_OFFSETS
	.align		4
        /*0838*/ 	.byte	0x04, 0x1c
        /*083a*/ 	.short	(.L_49 - .L_48)


	//   ....[0]....
.L_48:
        /*083c*/ 	.word	0x00002770


	//   ....[1]....
        /*0840*/ 	.word	0x00002c60


	//   ....[2]....
        /*0844*/ 	.word	0x00002cc0


	//   ....[3]....
        /*0848*/ 	.word	0x00003bc0


	//   ....[4]....
        /*084c*/ 	.word	0x000046f0


	//   ....[5]....
        /*0850*/ 	.word	0x00004730


	//   ....[6]....
        /*0854*/ 	.word	0x00006d30


	//----- nvinfo : EIATTR_MAX_THREADS
	.align		4
.L_49:
        /*0858*/ 	.byte	0x04, 0x05
        /*085a*/ 	.short	(.L_51 - .L_50)
.L_50:
        /*085c*/ 	.word	0x00000100
        /*0860*/ 	.word	0x00000001
        /*0864*/ 	.word	0x00000001


	//----- nvinfo : EIATTR_CRS_STACK_SIZE
	.align		4
.L_51:
        /*0868*/ 	.byte	0x04, 0x1e
        /*086a*/ 	.short	(.L_53 - .L_52)
.L_52:
        /*086c*/ 	.word	0x00000000


	//----- nvinfo : EIATTR_CBANK_PARAM_SIZE
	.align		4
.L_53:
        /*0870*/ 	.byte	0x03, 0x19
        /*0872*/ 	.short	0x0800


	//----- nvinfo : EIATTR_PARAM_CBANK
	.align		4
        /*0874*/ 	.byte	0x04, 0x0a
        /*0876*/ 	.short	(.L_55 - .L_54)
	.align		4
.L_54:
        /*0878*/ 	.word	index@(.nv.constant0._ZN7cutlass13device_kernelINS_4gemm6kernel13GemmUniversalIN4cute5tupleIJiiiiEEENS1_10collective13CollectiveMmaINS1_35MainloopSm100TmaUmmaWarpSpecializedILi8ELi2ELi4ENS5_IJNS4_1CILi1EEESB_SB_EEEEENS5_IJNSA_ILi128EEENSA_ILi64EEESE_EEEaNS5_IJlSB_lEEEaSH_NS4_8TiledMMAINS4_8MMA_AtomIJNS4_15SM100_MMA_S8_SSIaaiLi128ELi64ELNS4_4UMMA5MajorE0ELSM_0ELNSL_8SaturateE0EEEEEENS4_6LayoutISC_NS5_IJNSA_ILi0EEESR_SR_EEEEENS5_IJNS4_10UnderscoreESU_SU_EEEEENS4_13SM90_TMA_LOADENS4_14ComposedLayoutINS4_7SwizzleILi3ELi4ELi3EEENS4_18smem_ptr_flag_bitsILi8EEENSQ_INS5_IJNSA_ILi8EEESE_EEENS5_IJSE_SB_EEEEEEEvNS4_8identityESX_S17_vS18_EENS_8epilogue10collective18CollectiveEpilogueINS1A_23Sm100TmaWarpSpecializedILi1ELi1ELi64ELb0ELb0EEEJSG_NS5_IJNSQ_ISE_SB_EENSQ_ISF_SB_EEEEEaSH_aSH_NS1A_6fusion15FusionCallbacksIS1E_NS1I_17LinearCombinationIaiaiLNS_15FloatRoundStyleE2EEESG_S1H_JEEENS4_5SM1004TMEM4LOAD26SM100_TMEM_LOAD_32dp32b64xESX_NSY_INSZ_ILi2ELi4ELi3EEES12_NSQ_INS5_IJS13_SF_EEENS5_IJSF_SB_EEEEEEENS4_39AutoVectorizingCopyWithAssumedAlignmentILi128EEENS4_14SM90_TMA_STOREES1W_S1Y_S1Y_EEEvvEEEEvNT_6ParamsE)
        /*087c*/ 	.short	0x0380
        /*087e*/ 	.short	0x0800


	//----- nvinfo : EIATTR_SW_WAR
	.align		4
.L_55:
        /*0880*/ 	.byte	0x04, 0x36
        /*0882*/ 	.short	(.L_57 - .L_56)
.L_56:
        /*0884*/ 	.word	0x00000008
.L_57:


//--------------------- .nv.callgraph             --------------------------
	.section	.nv.callgraph,"",@"SHT_CUDA_CALLGRAPH"
	.align	4
	.sectionentsize	8
	.align		4
        /*0000*/ 	.word	0x00000000
	.align		4
        /*0004*/ 	.word	0xffffffff
	.align		4
        /*0008*/ 	.word	index@(_ZN7cutlass13device_kernelINS_4gemm6kernel13GemmUniversalIN4cute5tupleIJiiiiEEENS1_10collective13CollectiveMmaINS1_35MainloopSm100TmaUmmaWarpSpecializedILi8ELi2ELi4ENS5_IJNS4_1CILi1EEESB_SB_EEEEENS5_IJNSA_ILi128EEENSA_ILi64EEESE_EEEaNS5_IJlSB_lEEEaSH_NS4_8TiledMMAINS4_8MMA_AtomIJNS4_15SM100_MMA_S8_SSIaaiLi128ELi64ELNS4_4UMMA5MajorE0ELSM_0ELNSL_8SaturateE0EEEEEENS4_6LayoutISC_NS5_IJNSA_ILi0EEESR_SR_EEEEENS5_IJNS4_10UnderscoreESU_SU_EEEEENS4_13SM90_TMA_LOADENS4_14ComposedLayoutINS4_7SwizzleILi3ELi4ELi3EEENS4_18smem_ptr_flag_bitsILi8EEENSQ_INS5_IJNSA_ILi8EEESE_EEENS5_IJSE_SB_EEEEEEEvNS4_8identityESX_S17_vS18_EENS_8epilogue10collective18CollectiveEpilogueINS1A_23Sm100TmaWarpSpecializedILi1ELi1ELi64ELb0ELb0EEEJSG_NS5_IJNSQ_ISE_SB_EENSQ_ISF_SB_EEEEEaSH_aSH_NS1A_6fusion15FusionCallbacksIS1E_NS1I_17LinearCombinationIaiaiLNS_15FloatRoundStyleE2EEESG_S1H_JEEENS4_5SM1004TMEM4LOAD26SM100_TMEM_LOAD_32dp32b64xESX_NSY_INSZ_ILi2ELi4ELi3EEES12_NSQ_INS5_IJS13_SF_EEENS5_IJSF_SB_EEEEEEENS4_39AutoVectorizingCopyWithAssumedAlignmentILi128EEENS4_14SM90_TMA_STOREES1W_S1Y_S1Y_EEEvvEEEEvNT_6ParamsE)
	.align		4
        /*000c*/ 	.word	index@(__assertfail)
	.align		4
        /*0010*/ 	.word	0x00000000
	.align		4
        /*0014*/ 	.word	0xfffffffe
	.align		4
        /*0018*/ 	.word	0x00000000
	.align		4
        /*001c*/ 	.word	0xfffffffd
	.align		4
        /*0020*/ 	.word	0x00000000
	.align		4
        /*0024*/ 	.word	0xfffffffc


//--------------------- .nv.constant4             --------------------------
	.section	.nv.constant4,"a",@progbits
	.align	8
	.align		8
.nv.constant4:
        /*0000*/ 	.dword	__assertfail
	.align		8
        /*0008*/ 	.dword	__unnamed_1
	.align		8
        /*0010*/ 	.dword	__unnamed_2
	.align		8
        /*0018*/ 	.dword	_ZN40_INTERNAL_2db9d402_4_k_cu_1a3475ce_257224cuda3std3__45__cpo5beginE
	.align		8
        /*0020*/ 	.dword	_ZN40_INTERNAL_2db9d402_4_k_cu_1a3475ce_257224cuda3std3__45__cpo3endE
	.align		8
        /*0028*/ 	.dword	_ZN40_INTERNAL_2db9d402_4_k_cu_1a3475ce_257224cuda3std3__45__cpo6cbeginE
	.align		8
        /*0030*/ 	.dword	_ZN40_INTERNAL_2db9d402_4_k_cu_1a3475ce_257224cuda3std3__45__cpo4cendE
	.align		8
        /*0038*/ 	.dword	_ZN40_INTERNAL_2db9d402_4_k_cu_1a3475ce_257224cuda3std3__442_GLOBAL__N__2db9d402_4_k_cu_1a3475ce_257226ignoreE
	.align		8
        /*0040*/ 	.dword	_ZN40_INTERNAL_2db9d402_4_k_cu_1a3475ce_257224cuda3std3__419piecewise_constructE
	.align		8
        /*0048*/ 	.dword	_ZN40_INTERNAL_2db9d402_4_k_cu_1a3475ce_257224cuda3std3__48in_placeE
	.align		8
        /*0050*/ 	.dword	_ZN40_INTERNAL_2db9d402_4_k_cu_1a3475ce_257224cuda3std6ranges3__45__cpo4swapE
	.align		8
        /*0058*/ 	.dword	_ZN40_INTERNAL_2db9d402_4_k_cu_1a3475ce_257224cuda3std6ranges3__45__cpo9iter_moveE
	.align		8
        /*0060*/ 	.dword	_ZN40_INTERNAL_2db9d402_4_k_cu_1a3475ce_257224cute7productE
	.align		8
        /*0068*/ 	.dword	_ZN40_INTERNAL_2db9d402_4_k_cu_1a3475ce_257224cute1_E
	.align		8
        /*0070*/ 	.dword	$str$25
	.align		8
        /*0078*/ 	.dword	$str$26
	.align		8
        /*0080*/ 	.dword	$str$27
	.align		8
        /*0088*/ 	.dword	$str$28


//--------------------- .text._ZN7cutlass13device_kernelINS_4gemm6kernel13GemmUniversalIN4cute5tupleIJiiiiEEENS1_10collective13CollectiveMmaINS1_35MainloopSm100TmaUmmaWarpSpecializedILi8ELi2ELi4ENS5_IJNS4_1CILi1EEESB_SB_EEEEENS5_IJNSA_ILi128EEENSA_ILi64EEESE_EEEaNS5_IJlSB_lEEEaSH_NS4_8TiledMMAINS4_8MMA_AtomIJNS4_15SM100_MMA_S8_SSIaaiLi128ELi64ELNS4_4UMMA5MajorE0ELSM_0ELNSL_8SaturateE0EEEEEENS4_6LayoutISC_NS5_IJNSA_ILi0EEESR_SR_EEEEENS5_IJNS4_10UnderscoreESU_SU_EEEEENS4_13SM90_TMA_LOADENS4_14ComposedLayoutINS4_7SwizzleILi3ELi4ELi3EEENS4_18smem_ptr_flag_bitsILi8EEENSQ_INS5_IJNSA_ILi8EEESE_EEENS5_IJSE_SB_EEEEEEEvNS4_8identityESX_S17_vS18_EENS_8epilogue10collective18CollectiveEpilogueINS1A_23Sm100TmaWarpSpecializedILi1ELi1ELi64ELb0ELb0EEEJSG_NS5_IJNSQ_ISE_SB_EENSQ_ISF_SB_EEEEEaSH_aSH_NS1A_6fusion15FusionCallbacksIS1E_NS1I_17LinearCombinationIaiaiLNS_15FloatRoundStyleE2EEESG_S1H_JEEENS4_5SM1004TMEM4LOAD26SM100_TMEM_LOAD_32dp32b64xESX_NSY_INSZ_ILi2ELi4ELi3EEES12_NSQ_INS5_IJS13_SF_EEENS5_IJSF_SB_EEEEEEENS4_39AutoVectorizingCopyWithAssumedAlignmentILi128EEENS4_14SM90_TMA_STOREES1W_S1Y_S1Y_EEEvvEEEEvNT_6ParamsE --------------------------
	.section	.text._ZN7cutlass13device_kernelINS_4gemm6kernel13GemmUniversalIN4cute5tupleIJiiiiEEENS1_10collective13CollectiveMmaINS1_35MainloopSm100TmaUmmaWarpSpecializedILi8ELi2ELi4ENS5_IJNS4_1CILi1EEESB_SB_EEEEENS5_IJNSA_ILi128EEENSA_ILi64EEESE_EEEaNS5_IJlSB_lEEEaSH_NS4_8TiledMMAINS4_8MMA_AtomIJNS4_15SM100_MMA_S8_SSIaaiLi128ELi64ELNS4_4UMMA5MajorE0ELSM_0ELNSL_8SaturateE0EEEEEENS4_6LayoutISC_NS5_IJNSA_ILi0EEESR_SR_EEEEENS5_IJNS4_10UnderscoreESU_SU_EEEEENS4_13SM90_TMA_LOADENS4_14ComposedLayoutINS4_7SwizzleILi3ELi4ELi3EEENS4_18smem_ptr_flag_bitsILi8EEENSQ_INS5_IJNSA_ILi8EEESE_EEENS5_IJSE_SB_EEEEEEEvNS4_8identityESX_S17_vS18_EENS_8epilogue10collective18CollectiveEpilogueINS1A_23Sm100TmaWarpSpecializedILi1ELi1ELi64ELb0ELb0EEEJSG_NS5_IJNSQ_ISE_SB_EENSQ_ISF_SB_EEEEEaSH_aSH_NS1A_6fusion15FusionCallbacksIS1E_NS1I_17LinearCombinationIaiaiLNS_15FloatRoundStyleE2EEESG_S1H_JEEENS4_5SM1004TMEM4LOAD26SM100_TMEM_LOAD_32dp32b64xESX_NSY_INSZ_ILi2ELi4ELi3EEES12_NSQ_INS5_IJS13_SF_EEENS5_IJSF_SB_EEEEEEENS4_39AutoVectorizingCopyWithAssumedAlignmentILi128EEENS4_14SM90_TMA_STOREES1W_S1Y_S1Y_EEEvvEEEEvNT_6ParamsE,"ax",@progbits
	.align	128
.text._ZN7cutlass13device_kernelINS_4gemm6kernel13GemmUniversalIN4cute5tupleIJiiiiEEENS1_10collective13CollectiveMmaINS1_35MainloopSm100TmaUmmaWarpSpecializedILi8ELi2ELi4ENS5_IJNS4_1CILi1EEESB_SB_EEEEENS5_IJNSA_ILi128EEENSA_ILi64EEESE_EEEaNS5_IJlSB_lEEEaSH_NS4_8TiledMMAINS4_8MMA_AtomIJNS4_15SM100_MMA_S8_SSIaaiLi128ELi64ELNS4_4UMMA5MajorE0ELSM_0ELNSL_8SaturateE0EEEEEENS4_6LayoutISC_NS5_IJNSA_ILi0EEESR_SR_EEEEENS5_IJNS4_10UnderscoreESU_SU_EEEEENS4_13SM90_TMA_LOADENS4_14ComposedLayoutINS4_7SwizzleILi3ELi4ELi3EEENS4_18smem_ptr_flag_bitsILi8EEENSQ_INS5_IJNSA_ILi8EEESE_EEENS5_IJSE_SB_EEEEEEEvNS4_8identityESX_S17_vS18_EENS_8epilogue10collective18CollectiveEpilogueINS1A_23Sm100TmaWarpSpecializedILi1ELi1ELi64ELb0ELb0EEEJSG_NS5_IJNSQ_ISE_SB_EENSQ_ISF_SB_EEEEEaSH_aSH_NS1A_6fusion15FusionCallbacksIS1E_NS1I_17LinearCombinationIaiaiLNS_15FloatRoundStyleE2EEESG_S1H_JEEENS4_5SM1004TMEM4LOAD26SM100_TMEM_LOAD_32dp32b64xESX_NSY_INSZ_ILi2ELi4ELi3EEES12_NSQ_INS5_IJS13_SF_EEENS5_IJSF_SB_EEEEEEENS4_39AutoVectorizingCopyWithAssumedAlignmentILi128EEENS4_14SM90_TMA_STOREES1W_S1Y_S1Y_EEEvvEEEEvNT_6ParamsE:
        .type           _ZN7cutlass13device_kernelINS_4gemm6kernel13GemmUniversalIN4cute5tupleIJiiiiEEENS1_10collective13CollectiveMmaINS1_35MainloopSm100TmaUmmaWarpSpecializedILi8ELi2ELi4ENS5_IJNS4_1CILi1EEESB_SB_EEEEENS5_IJNSA_ILi128EEENSA_ILi64EEESE_EEEaNS5_IJlSB_lEEEaSH_NS4_8TiledMMAINS4_8MMA_AtomIJNS4_15SM100_MMA_S8_SSIaaiLi128ELi64ELNS4_4UMMA5MajorE0ELSM_0ELNSL_8SaturateE0EEEEEENS4_6LayoutISC_NS5_IJNSA_ILi0EEESR_SR_EEEEENS5_IJNS4_10UnderscoreESU_SU_EEEEENS4_13SM90_TMA_LOADENS4_14ComposedLayoutINS4_7SwizzleILi3ELi4ELi3EEENS4_18smem_ptr_flag_bitsILi8EEENSQ_INS5_IJNSA_ILi8EEESE_EEENS5_IJSE_SB_EEEEEEEvNS4_8identityESX_S17_vS18_EENS_8epilogue10collective18CollectiveEpilogueINS1A_23Sm100TmaWarpSpecializedILi1ELi1ELi64ELb0ELb0EEEJSG_NS5_IJNSQ_ISE_SB_EENSQ_ISF_SB_EEEEEaSH_aSH_NS1A_6fusion15FusionCallbacksIS1E_NS1I_17LinearCombinationIaiaiLNS_15FloatRoundStyleE2EEESG_S1H_JEEENS4_5SM1004TMEM4LOAD26SM100_TMEM_LOAD_32dp32b64xESX_NSY_INSZ_ILi2ELi4ELi3EEES12_NSQ_INS5_IJS13_SF_EEENS5_IJSF_SB_EEEEEEENS4_39AutoVectorizingCopyWithAssumedAlignmentILi128EEENS4_14SM90_TMA_STOREES1W_S1Y_S1Y_EEEvvEEEEvNT_6ParamsE,@function
        .size           _ZN7cutlass13device_kernelINS_4gemm6kernel13GemmUniversalIN4cute5tupleIJiiiiEEENS1_10collective13CollectiveMmaINS1_35MainloopSm100TmaUmmaWarpSpecializedILi8ELi2ELi4ENS5_IJNS4_1CILi1EEESB_SB_EEEEENS5_IJNSA_ILi128EEENSA_ILi64EEESE_EEEaNS5_IJlSB_lEEEaSH_NS4_8TiledMMAINS4_8MMA_AtomIJNS4_15SM100_MMA_S8_SSIaaiLi128ELi64ELNS4_4UMMA5MajorE0ELSM_0ELNSL_8SaturateE0EEEEEENS4_6LayoutISC_NS5_IJNSA_ILi0EEESR_SR_EEEEENS5_IJNS4_10UnderscoreESU_SU_EEEEENS4_13SM90_TMA_LOADENS4_14ComposedLayoutINS4_7SwizzleILi3ELi4ELi3EEENS4_18smem_ptr_flag_bitsILi8EEENSQ_INS5_IJNSA_ILi8EEESE_EEENS5_IJSE_SB_EEEEEEEvNS4_8identityESX_S17_vS18_EENS_8epilogue10collective18CollectiveEpilogueINS1A_23Sm100TmaWarpSpecializedILi1ELi1ELi64ELb0ELb0EEEJSG_NS5_IJNSQ_ISE_SB_EENSQ_ISF_SB_EEEEEaSH_aSH_NS1A_6fusion15FusionCallbacksIS1E_NS1I_17LinearCombinationIaiaiLNS_15FloatRoundStyleE2EEESG_S1H_JEEENS4_5SM1004TMEM4LOAD26SM100_TMEM_LOAD_32dp32b64xESX_NSY_INSZ_ILi2ELi4ELi3EEES12_NSQ_INS5_IJS13_SF_EEENS5_IJSF_SB_EEEEEEENS4_39AutoVectorizingCopyWithAssumedAlignmentILi128EEENS4_14SM90_TMA_STOREES1W_S1Y_S1Y_EEEvvEEEEvNT_6ParamsE,(.L_x_140 - _ZN7cutlass13device_kernelINS_4gemm6kernel13GemmUniversalIN4cute5tupleIJiiiiEEENS1_10collective13CollectiveMmaINS1_35MainloopSm100TmaUmmaWarpSpecializedILi8ELi2ELi4ENS5_IJNS4_1CILi1EEESB_SB_EEEEENS5_IJNSA_ILi128EEENSA_ILi64EEESE_EEEaNS5_IJlSB_lEEEaSH_NS4_8TiledMMAINS4_8MMA_AtomIJNS4_15SM100_MMA_S8_SSIaaiLi128ELi64ELNS4_4UMMA5MajorE0ELSM_0ELNSL_8SaturateE0EEEEEENS4_6LayoutISC_NS5_IJNSA_ILi0EEESR_SR_EEEEENS5_IJNS4_10UnderscoreESU_SU_EEEEENS4_13SM90_TMA_LOADENS4_14ComposedLayoutINS4_7SwizzleILi3ELi4ELi3EEENS4_18smem_ptr_flag_bitsILi8EEENSQ_INS5_IJNSA_ILi8EEESE_EEENS5_IJSE_SB_EEEEEEEvNS4_8identityESX_S17_vS18_EENS_8epilogue10collective18CollectiveEpilogueINS1A_23Sm100TmaWarpSpecializedILi1ELi1ELi64ELb0ELb0EEEJSG_NS5_IJNSQ_ISE_SB_EENSQ_ISF_SB_EEEEEaSH_aSH_NS1A_6fusion15FusionCallbacksIS1E_NS1I_17LinearCombinationIaiaiLNS_15FloatRoundStyleE2EEESG_S1H_JEEENS4_5SM1004TMEM4LOAD26SM100_TMEM_LOAD_32dp32b64xESX_NSY_INSZ_ILi2ELi4ELi3EEES12_NSQ_INS5_IJS13_SF_EEENS5_IJSF_SB_EEEEEEENS4_39AutoVectorizingCopyWithAssumedAlignmentILi128EEENS4_14SM90_TMA_STOREES1W_S1Y_S1Y_EEEvvEEEEvNT_6ParamsE)
        .other          _ZN7cutlass13device_kernelINS_4gemm6kernel13GemmUniversalIN4cute5tupleIJiiiiEEENS1_10collective13CollectiveMmaINS1_35MainloopSm100TmaUmmaWarpSpecializedILi8ELi2ELi4ENS5_IJNS4_1CILi1EEESB_SB_EEEEENS5_IJNSA_ILi128EEENSA_ILi64EEESE_EEEaNS5_IJlSB_lEEEaSH_NS4_8TiledMMAINS4_8MMA_AtomIJNS4_15SM100_MMA_S8_SSIaaiLi128ELi64ELNS4_4UMMA5MajorE0ELSM_0ELNSL_8SaturateE0EEEEEENS4_6LayoutISC_NS5_IJNSA_ILi0EEESR_SR_EEEEENS5_IJNS4_10UnderscoreESU_SU_EEEEENS4_13SM90_TMA_LOADENS4_14ComposedLayoutINS4_7SwizzleILi3ELi4ELi3EEENS4_18smem_ptr_flag_bitsILi8EEENSQ_INS5_IJNSA_ILi8EEESE_EEENS5_IJSE_SB_EEEEEEEvNS4_8identityESX_S17_vS18_EENS_8epilogue10collective18CollectiveEpilogueINS1A_23Sm100TmaWarpSpecializedILi1ELi1ELi64ELb0ELb0EEEJSG_NS5_IJNSQ_ISE_SB_EENSQ_ISF_SB_EEEEEaSH_aSH_NS1A_6fusion15FusionCallbacksIS1E_NS1I_17LinearCombinationIaiaiLNS_15FloatRoundStyleE2EEESG_S1H_JEEENS4_5SM1004TMEM4LOAD26SM100_TMEM_LOAD_32dp32b64xESX_NSY_INSZ_ILi2ELi4ELi3EEES12_NSQ_INS5_IJS13_SF_EEENS5_IJSF_SB_EEEEEEENS4_39AutoVectorizingCopyWithAssumedAlignmentILi128EEENS4_14SM90_TMA_STOREES1W_S1Y_S1Y_EEEvvEEEEvNT_6ParamsE,@"STO_CUDA_ENTRY STV_DEFAULT"
_ZN7cutlass13device_kernelINS_4gemm6kernel13GemmUniversalIN4cute5tupleIJiiiiEEENS1_10collective13CollectiveMmaINS1_35MainloopSm100TmaUmmaWarpSpecializedILi8ELi2ELi4ENS5_IJNS4_1CILi1EEESB_SB_EEEEENS5_IJNSA_ILi128EEENSA_ILi64EEESE_EEEaNS5_IJlSB_lEEEaSH_NS4_8TiledMMAINS4_8MMA_AtomIJNS4_15SM100_MMA_S8_SSIaaiLi128ELi64ELNS4_4UMMA5MajorE0ELSM_0ELNSL_8SaturateE0EEEEEENS4_6LayoutISC_NS5_IJNSA_ILi0EEESR_SR_EEEEENS5_IJNS4_10UnderscoreESU_SU_EEEEENS4_13SM90_TMA_LOADENS4_14ComposedLayoutINS4_7SwizzleILi3ELi4ELi3EEENS4_18smem_ptr_flag_bitsILi8EEENSQ_INS5_IJNSA_ILi8EEESE_EEENS5_IJSE_SB_EEEEEEEvNS4_8identityESX_S17_vS18_EENS_8epilogue10collective18CollectiveEpilogueINS1A_23Sm100TmaWarpSpecializedILi1ELi1ELi64ELb0ELb0EEEJSG_NS5_IJNSQ_ISE_SB_EENSQ_ISF_SB_EEEEEaSH_aSH_NS1A_6fusion15FusionCallbacksIS1E_NS1I_17LinearCombinationIaiaiLNS_15FloatRoundStyleE2EEESG_S1H_JEEENS4_5SM1004TMEM4LOAD26SM100_TMEM_LOAD_32dp32b64xESX_NSY_INSZ_ILi2ELi4ELi3EEES12_NSQ_INS5_IJS13_SF_EEENS5_IJSF_SB_EEEEEEENS4_39AutoVectorizingCopyWithAssumedAlignmentILi128EEENS4_14SM90_TMA_STOREES1W_S1Y_S1Y_EEEvvEEEEvNT_6ParamsE:
[----:B------:R-:W1:Y:S01]  /*0000*/  LDC R1, c[0x0][0x37c] ;  /* 0x0000df00ff017b82 */ /* 0x000e620000000800 */
[----:B------:R-:W2:Y:S01]  /*0010*/  S2R R176, SR_TID.X ;  /* 0x0000000000b07919 */ /* 0x000ea20000002100 */
[----:B------:R-:W3:Y:S01]  /*0020*/  LDCU.64 UR4, c[0x0][0x890] ;  /* 0x00011200ff0477ac */ /* 0x000ee20008000a00 */
[----:B------:R-:W-:Y:S02]  /*0030*/  PRMT R168, RZ, 0x7610, R168 ;  /* 0x00007610ffa87816 */ /* 0x000fe400000000a8 */
[----:B------:R-:W-:Y:S01]  /*0040*/  ELECT P5, URZ, PT ;  /* 0x0000000000ff782f */ /* 0x000fe200038a0000 */
[----:B------:R-:W4:Y:S01]  /*0050*/  LDCU.64 UR40, c[0x0][0x358] ;  /* 0x00006b00ff2877ac */ /* 0x000f220008000a00 */
[----:B---3--:R-:W-:-:S04]  /*0060*/  UISETP.NE.U32.AND UP0, UPT, UR4, URZ, UPT ;  /* 0x000000ff0400728c */ /* 0x008fc8000bf05070 */
[----:B------:R-:W-:Y:S01]  /*0070*/  UISETP.NE.AND.EX UP0, UPT, UR5, URZ, UPT, UP0 ;  /* 0x000000ff0500728c */ /* 0x000fe2000bf05300 */
[----:B--2---:R-:W-:-:S05]  /*0080*/  SHF.R.U32.HI R181, RZ, 0x5, R176 ;  /* 0x00000005ffb57819 */ /* 0x004fca00000116b0 */
[----:B------:R-:W2:Y:S02]  /*0090*/  SHFL.IDX PT, R0, R181, RZ, 0x1f ;  /* 0x00001fffb5007589 */ /* 0x000ea400000e0000 */
[----:B--2---:R-:W-:Y:S01]  /*00a0*/  R2UR UR8, R0 ;  /* 0x00000000000872ca */ /* 0x004fe200000e0000 */
[----:B-1--4-:R-:W-:-:S14]  /*00b0*/  BRA.U UP0, `(.L_x_0) ;  /* 0x00000001002c7547 */ /* 0x012fdc000b800000 */
[----:B------:R-:W1:Y:S02]  /*00c0*/  LDCU.64 UR6, c[0x0][0x888] ;  /* 0x00011100ff0677ac */ /* 0x000e640008000a00 */
[----:B-1----:R-:W-:-:S04]  /*00d0*/  UISETP.NE.U32.AND UP0, UPT, UR6, URZ, UPT ;  /* 0x000000ff0600728c */ /* 0x002fc8000bf05070 */
[----:B------:R-:W-:-:S09]  /*00e0*/  UISETP.NE.AND.EX UP0, UPT, UR7, URZ, UPT, UP0 ;  /* 0x000000ff0700728c */ /* 0x000fd2000bf05300 */
[----:B------:R-:W-:Y:S05]  /*00f0*/  BRA.U !UP0, `(.L_x_1) ;  /* 0x0000000108107547 */ /* 0x000fea000b800000 */
[----:B------:R-:W1:Y:S02]  /*0100*/  LDC.64 R80, c[0x0][0x888] ;  /* 0x00022200ff507b82 */ /* 0x000e640000000a00 */
[----:B-1----:R1:W5:Y:S01]  /*0110*/  LDG.E R80, desc[UR40][R80.64] ;  /* 0x0000002850507981 */ /* 0x002362000c1e1900 */
[----:B------:R-:W-:Y:S01]  /*0120*/  HFMA2 R168, -RZ, RZ, 0, 5.9604644775390625e-08 ;  /* 0x00000001ffa87431 */ /* 0x000fe200000001ff */
[----:B------:R-:W-:Y:S05]  /*0130*/  BRA `(.L_x_0) ;  /* 0x00000000000c7947 */ /* 0x000fea0003800000 */
.L_x_1:
[----:B------:R-:W1:Y:S01]  /*0140*/  LDCU UR6, c[0x0][0x880] ;  /* 0x00011000ff0677ac */ /* 0x000e620008000800 */
[----:B------:R-:W-:Y:S01]  /*0150*/  HFMA2 R168, -RZ, RZ, 0, 5.9604644775390625e-08 ;  /* 0x00000001ffa87431 */ /* 0x000fe200000001ff */
[----:B-1----:R-:W-:-:S07]  /*0160*/  MOV R80, UR6 ;  /* 0x0000000600507c02 */ /* 0x002fce0008000f00 */
.L_x_0:
[----:B------:R-:W2:Y:S02]  /*0170*/  LDCU.64 UR6, c[0x0][0x8b0] ;  /* 0x00011600ff0677ac */ /* 0x000ea40008000a00 */
[----:B--2---:R-:W-:-:S04]  /*0180*/  UISETP.NE.U32.AND UP0, UPT, UR6, URZ, UPT ;  /* 0x000000ff0600728c */ /* 0x004fc8000bf05070 */
[----:B------:R-:W-:-:S09]  /*0190*/  UISETP.NE.AND.EX UP0, UPT, UR7, URZ, UPT, UP0 ;  /* 0x000000ff0700728c */ /* 0x000fd2000bf05300 */
[----:B------:R-:W-:Y:S05]  /*01a0*/  BRA.U UP0, `(.L_x_2) ;  /* 0x0000000100247547 */ /* 0x000fea000b800000 */
[----:B------:R-:W2:Y:S02]  /*01b0*/  LDCU.64 UR6, c[0x0][0x8a8] ;  /* 0x00011500ff0677ac */ /* 0x000ea40008000a00 */
[----:B--2---:R-:W-:-:S04]  /*01c0*/  UISETP.NE.U32.AND UP0, UPT, UR6, URZ, UPT ;  /* 0x000000ff0600728c */ /* 0x004fc8000bf05070 */
[----:B------:R-:W-:-:S09]  /*01d0*/  UISETP.NE.AND.EX UP0, UPT, UR7, URZ, UPT, UP0 ;  /* 0x000000ff0700728c */ /* 0x000fd2000bf05300 */
[----:B------:R-:W-:Y:S05]  /*01e0*/  BRA.U !UP0, `(.L_x_3) ;  /* 0x00000001080c7547 */ /* 0x000fea000b800000 */
[----:B------:R-:W2:Y:S02]  /*01f0*/  LDC.64 R78, c[0x0][0x8a8] ;  /* 0x00022a00ff4e7b82 */ /* 0x000ea40000000a00 */
[----:B--2---:R2:W5:Y:S01]  /*0200*/  LDG.E R78, desc[UR40][R78.64] ;  /* 0x000000284e4e7981 */ /* 0x004562000c1e1900 */
[----:B------:R-:W-:Y:S05]  /*0210*/  BRA `(.L_x_2) ;  /* 0x0000000000087947 */ /* 0x000fea0003800000 */
.L_x_3:
[----:B------:R-:W2:Y:S02]  /*0220*/  LDCU UR6, c[0x0][0x8a0] ;  /* 0x00011400ff0677ac */ /* 0x000ea40008000800 */
[----:B--2---:R-:W-:Y:S02]  /*0230*/  MOV R78, UR6 ;  /* 0x00000006004e7c02 */ /* 0x004fe40008000f00 */
.L_x_2:
[----:B------:R-:W-:Y:S01]  /*0240*/  IMAD.U32 R0, RZ, RZ, UR8 ;  /* 0x00000008ff007e24 */ /* 0x000fe2000f8e00ff */
[----:B------:R-:W-:Y:S04]  /*0250*/  BSSY.RECONVERGENT B0, `(.L_x_4) ;  /* 0x000000c000007945 */ /* 0x000fe80003800200 */
[C---:B------:R-:W-:Y:S02]  /*0260*/  ISETP.NE.OR P1, PT, R0.reuse, 0x1, !P5 ;  /* 0x000000010000780c */ /* 0x040fe40006f25670 */
[----:B------:R-:W-:-:S11]  /*0270*/  ISETP.NE.OR P0, PT, R0, 0x3, !P5 ;  /* 0x000000030000780c */ /* 0x000fd60006f05670 */
[----:B------:R-:W-:Y:S05]  /*0280*/  @P1 BRA `(.L_x_5) ;  /* 0x0000000000201947 */ /* 0x000fea0003800000 */
[----:B------:R-:W3:Y:S02]  /*0290*/  LDCU.64 UR6, c[0x0][0x348] ;  /* 0x00006900ff0677ac */ /* 0x000ee40008000a00 */
[----:B---3--:R-:W-:Y:S02]  /*02a0*/  UIADD3 UR10, UP1, UPT, UR6, 0x80, URZ ;  /* 0x00000080060a7890 */ /* 0x008fe4000ff3e0ff */
[----:B------:R-:W-:Y:S02]  /*02b0*/  UIADD3 UR6, UP0, UPT, UR6, 0x180, URZ ;  /* 0x0000018006067890 */ /* 0x000fe4000ff1e0ff */
[----:B------:R-:W-:Y:S02]  /*02c0*/  UIADD3.X UR11, UPT, UPT, URZ, UR7, URZ, UP1, !UPT ;  /* 0x00000007ff0b7290 */ /* 0x000fe40008ffe4ff */
[----:B------:R-:W-:-:S07]  /*02d0*/  UIADD3.X UR7, UPT, UPT, URZ, UR7, URZ, UP0, !UPT ;  /* 0x00000007ff077290 */ /* 0x000fce00087fe4ff */
[----:B------:R3:W-:Y:S02]  /*02e0*/  UTMACCTL.PF [UR10] ;  /* 0x000000000a0079b9 */ /* 0x0007e40008040000 */
[----:B------:R3:W-:Y:S02]  /*02f0*/  UTMACCTL.PF [UR6] ;  /* 0x00000000060079b9 */ /* 0x0007e40008040000 */
[----:B---3--:R-:W-:Y:S01]  /*0300*/  NOP ;  /* 0x0000000000007918 */ /* 0x008fe20000000000 */
.L_x_5:
[----:B------:R-:W-:Y:S05]  /*0310*/  BSYNC.RECONVERGENT B0 ;  /* 0x0000000000007941 */ /* 0x000fea0003800200 */
.L_x_4:
[----:B------:R-:W-:Y:S04]  /*0320*/  BSSY.RECONVERGENT B0, `(.L_x_6) ;  /* 0x000000a000007945 */ /* 0x000fe80003800200 */
        /* <DEDUP_REMOVED lines=9> */
.L_x_7:
[----:B------:R-:W-:Y:S05]  /*03c0*/  BSYNC.RECONVERGENT B0 ;  /* 0x0000000000007941 */ /* 0x000fea0003800200 */
.L_x_6:
[----:B------:R-:W3:Y:S01]  /*03d0*/  LDCU.64 UR6, c[0x0][0x888] ;  /* 0x00011100ff0677ac */ /* 0x000ee20008000a00 */
[----:B------:R-:W-:Y:S02]  /*03e0*/  UISETP.EQ.U32.AND UP1, UPT, UR4, URZ, UPT ;  /* 0x000000ff0400728c */ /* 0x000fe4000bf22070 */
[----:B------:R-:W-:Y:S02]  /*03f0*/  UPLOP3.LUT UP2, UPT, UPT, UPT, UPT, 0x80, 0x8 ;  /* 0x000000000008789c */ /* 0x000fe40003f4f070 */
[----:B---3--:R-:W-:-:S04]  /*0400*/  UISETP.NE.U32.AND UP0, UPT, UR6, URZ, UPT ;  /* 0x000000ff0600728c */ /* 0x008fc8000bf05070 */
[----:B------:R-:W-:-:S04]  /*0410*/  UISETP.NE.AND.EX UP0, UPT, UR7, URZ, UPT, UP0 ;  /* 0x000000ff0700728c */ /* 0x000fc8000bf05300 */
[----:B------:R-:W-:-:S04]  /*0420*/  UISETP.EQ.OR.EX UP3, UPT, UR5, URZ, !UP0, UP1 ;  /* 0x000000ff0500728c */ /* 0x000fc8000c762710 */
[----:B------:R-:W-:-:S05]  /*0430*/  UP2UR UR44, UPR, URZ, 0x8 ;  /* 0x00000008ff2c7883 */ /* 0x000fca0008000000 */
[----:B------:R-:W-:Y:S07]  /*0440*/  BRA.U !UP3, `(.L_x_8) ;  /* 0x000000010b207547 */ /* 0x000fee000b800000 */
[----:B-----5:R-:W-:Y:S01]  /*0450*/  R2UR UR6, R80 ;  /* 0x00000000500672ca */ /* 0x020fe200000e0000 */
[----:B------:R-:W-:Y:S02]  /*0460*/  UISETP.NE.U32.AND UP2, UPT, UR4, URZ, UPT ;  /* 0x000000ff0400728c */ /* 0x000fe4000bf45070 */
[----:B------:R-:W-:Y:S02]  /*0470*/  USEL UR4, URZ, 0xffffffff, UP0 ;  /* 0xffffffffff047887 */ /* 0x000fe40008000000 */
[----:B------:R-:W-:-:S08]  /*0480*/  UISETP.NE.AND.EX UP2, UPT, UR5, URZ, UPT, UP2 ;  /* 0x000000ff0500728c */ /* 0x000fd0000bf45320 */
[----:B------:R-:W-:-:S04]  /*0490*/  UISETP.NE.AND UP1, UPT, UR6, URZ, UPT ;  /* 0x000000ff0600728c */ /* 0x000fc8000bf25270 */
[----:B------:R-:W-:-:S04]  /*04a0*/  @!UP2 USEL UR4, URZ, 0xffffffff, UP1 ;  /* 0xffffffffff04a887 */ /* 0x000fc80008800000 */
[----:B------:R-:W-:-:S04]  /*04b0*/  ULOP3.LUT UR4, UR4, 0x1, URZ, 0xc0, !UPT ;  /* 0x0000000104047892 */ /* 0x000fc8000f8ec0ff */
[----:B------:R-:W-:-:S11]  /*04c0*/  UISETP.NE.U32.AND UP2, UPT, UR4, 0x1, UPT ;  /* 0x000000010400788c */ /* 0x000fd6000bf45070 */
.L_x_8:
[----:B------:R-:W3:Y:S01]  /*04d0*/  SHFL.IDX PT, R2, R181, RZ, 0x1f ;  /* 0x00001fffb5027589 */ /* 0x000ee200000e0000 */
[----:B------:R-:W-:-:S04]  /*04e0*/  UISETP.NE.AND UP1, UPT, UR8, 0x2, UPT ;  /* 0x000000020800788c */ /* 0x000fc8000bf25270 */
[----:B------:R-:W-:Y:S01]  /*04f0*/  USEL UR13, URZ, 0x1, UP1 ;  /* 0x00000001ff0d7887 */ /* 0x000fe20008800000 */
[----:B---3--:R-:W-:-:S13]  /*0500*/  ISETP.NE.AND P0, PT, R2, RZ, PT ;  /* 0x000000ff0200720c */ /* 0x008fda0003f05270 */
[----:B------:R-:W-:Y:S05]  /*0510*/  @P0 BRA `(.L_x_9) ;  /* 0x0000000000680947 */ /* 0x000fea0003800000 */
[----:B------:R-:W3:Y:S01]  /*0520*/  S2UR UR5, SR_CgaCtaId ;  /* 0x00000000000579c3 */ /* 0x000ee20000008800 */
[----:B------:R-:W-:Y:S01]  /*0530*/  UMOV UR6, 0x400 ;  /* 0x0000040000067882 */ /* 0x000fe20000000000 */
[----:B------:R-:W-:Y:S01]  /*0540*/  UMOV UR4, 0x1 ;  /* 0x0000000100047882 */ /* 0x000fe20000000000 */
[----:B------:R-:W-:Y:S01]  /*0550*/  ELECT P0, URZ, PT ;  /* 0x0000000000ff782f */ /* 0x000fe20003800000 */
[----:B---3--:R-:W-:Y:S02]  /*0560*/  ULEA UR5, UR5, UR6, 0x18 ;  /* 0x0000000605057291 */ /* 0x008fe4000f8ec0ff */
[----:B------:R-:W-:-:S04]  /*0570*/  UIADD3 UR6, UPT, UPT, -UR4, 0x100000, URZ ;  /* 0x0010000004067890 */ /* 0x000fc8000fffe1ff */
[----:B------:R-:W-:Y:S02]  /*0580*/  USHF.L.U32 UR7, UR6, 0xb, URZ ;  /* 0x0000000b06077899 */ /* 0x000fe400080006ff */
[----:B------:R-:W-:Y:S01]  /*0590*/  USHF.L.U32 UR6, UR6, 0x1, URZ ;  /* 0x0000000106067899 */ /* 0x000fe200080006ff */
[----:B------:R-:W3:Y:S11]  /*05a0*/  FENCE.VIEW.ASYNC.S ;  /* 0x00000000000073c6 */ /* 0x000ef60000000000 */
[----:B---3--:R3:W4:Y:S01]  /*05b0*/  SYNCS.EXCH.64 URZ, [UR5], UR6 ;  /* 0x0000000605ff75b2 */ /* 0x0087220008000100 */
[----:B------:R3:W1:Y:S01]  /*05c0*/  SYNCS.EXCH.64 URZ, [UR5+0x40], UR6 ;  /* 0x0000400605ff75b2 */ /* 0x0006620008000100 */
        /* <DEDUP_REMOVED lines=13> */
[----:B------:R3:W1:Y:S02]  /*06a0*/  SYNCS.EXCH.64 URZ, [UR5+0x78], UR6 ;  /* 0x0000780605ff75b2 */ /* 0x0006640008000100 */
[----:B---3--:R-:W-:Y:S01]  /*06b0*/  NOP ;  /* 0x0000000000007918 */ /* 0x008fe20000000000 */
.L_x_9:
[----:B------:R-:W3:Y:S01]  /*06c0*/  SHFL.IDX PT, R2, R181, RZ, 0x1f ;  /* 0x00001fffb5027589 */ /* 0x000ee200000e0000 */
[----:B------:R-:W-:Y:S01]  /*06d0*/  NOP ;  /* 0x0000000000007918 */ /* 0x000fe20000000000 */
[----:B---3--:R-:W-:-:S13]  /*06e0*/  ISETP.NE.AND P0, PT, R2, 0x1, PT ;  /* 0x000000010200780c */ /* 0x008fda0003f05270 */
[----:B------:R-:W-:Y:S05]  /*06f0*/  @P0 BRA `(.L_x_10) ;  /* 0x0000000000400947 */ /* 0x000fea0003800000 */
[----:B------:R-:W3:Y:S01]  /*0700*/  S2UR UR6, SR_CgaCtaId ;  /* 0x00000000000679c3 */ /* 0x000ee20000008800 */
[----:B------:R-:W-:Y:S01]  /*0710*/  UMOV UR7, 0x400 ;  /* 0x0000040000077882 */ /* 0x000fe20000000000 */
[----:B------:R-:W-:Y:S01]  /*0720*/  UMOV UR5, 0x20 ;  /* 0x0000002000057882 */ /* 0x000fe20000000000 */
[----:B------:R-:W-:Y:S01]  /*0730*/  UMOV UR4, 0x80 ;  /* 0x0000008000047882 */ /* 0x000fe20000000000 */
[----:B------:R-:W-:-:S04]  /*0740*/  UIADD3 UR10, UPT, UPT, -UR5, 0x100000, URZ ;  /* 0x00100000050a7890 */ /* 0x000fc8000fffe1ff */
[----:B------:R-:W-:Y:S02]  /*0750*/  USHF.L.U32 UR11, UR10, 0xb, URZ ;  /* 0x0000000b0a0b7899 */ /* 0x000fe400080006ff */
[----:B------:R-:W-:Y:S02]  /*0760*/  USHF.L.U32 UR10, UR10, 0x1, URZ ;  /* 0x000000010a0a7899 */ /* 0x000fe400080006ff */
[----:B------:R-:W-:-:S04]  /*0770*/  UIADD3 UR4, UPT, UPT, -UR4, 0x100000, URZ ;  /* 0x0010000004047890 */ /* 0x000fc8000fffe1ff */
[----:B------:R-:W-:Y:S02]  /*0780*/  USHF.L.U32 UR5, UR4, 0xb, URZ ;  /* 0x0000000b04057899 */ /* 0x000fe400080006ff */
[----:B------:R-:W-:Y:S01]  /*0790*/  USHF.L.U32 UR4, UR4, 0x1, URZ ;  /* 0x0000000104047899 */ /* 0x000fe200080006ff */
[----:B------:R-:W-:Y:S01]  /*07a0*/  ELECT P0, URZ, PT ;  /* 0x0000000000ff782f */ /* 0x000fe20003800000 */
[----:B---3--:R-:W-:Y:S01]  /*07b0*/  ULEA UR6, UR6, UR7, 0x18 ;  /* 0x0000000706067291 */ /* 0x008fe2000f8ec0ff */
[----:B------:R-:W3:Y:S11]  /*07c0*/  FENCE.VIEW.ASYNC.S ;  /* 0x00000000000073c6 */ /* 0x000ef60000000000 */
[----:B---3--:R3:W1:Y:S01]  /*07d0*/  SYNCS.EXCH.64 URZ, [UR6+0x80], UR10 ;  /* 0x0000800a06ff75b2 */ /* 0x0086620008000100 */
[----:B------:R3:W1:Y:S01]  /*07e0*/  SYNCS.EXCH.64 URZ, [UR6+0x88], UR4 ;  /* 0x0000880406ff75b2 */ /* 0x0006620008000100 */
[----:B------:R-:W-:Y:S01]  /*07f0*/  NOP ;  /* 0x0000000000007918 */ /* 0x000fe20000000000 */
.L_x_10:
[----:B------:R-:W2:Y:S01]  /*0800*/  SHFL.IDX PT, R2, R181, RZ, 0x1f ;  /* 0x00001fffb5027589 */ /* 0x000ea200000e0000 */
[----:B------:R-:W-:Y:S01]  /*0810*/  NOP ;  /* 0x0000000000007918 */ /* 0x000fe20000000000 */
[----:B--2---:R-:W-:-:S13]  /*0820*/  ISETP.NE.AND P0, PT, R2, 0x3, PT ;  /* 0x000000030200780c */ /* 0x004fda0003f05270 */
[----:B------:R-:W-:Y:S05]  /*0830*/  @P0 BRA `(.L_x_11) ;  /* 0x0000000000300947 */ /* 0x000fea0003800000 */
[----:B---3--:R-:W2:Y:S01]  /*0840*/  S2UR UR5, SR_CgaCtaId ;  /* 0x00000000000579c3 */ /* 0x008ea20000008800 */
[----:B------:R-:W-:Y:S01]  /*0850*/  UMOV UR6, 0x400 ;  /* 0x0000040000067882 */ /* 0x000fe20000000000 */
[----:B------:R-:W-:Y:S01]  /*0860*/  UMOV UR4, 0x20 ;  /* 0x0000002000047882 */ /* 0x000fe20000000000 */
[----:B------:R-:W-:Y:S01]  /*0870*/  ELECT P0, URZ, PT ;  /* 0x0000000000ff782f */ /* 0x000fe20003800000 */
[----:B--2---:R-:W-:Y:S02]  /*0880*/  ULEA UR5, UR5, UR6, 0x18 ;  /* 0x0000000605057291 */ /* 0x004fe4000f8ec0ff */
[----:B------:R-:W-:-:S04]  /*0890*/  UIADD3 UR6, UPT, UPT, -UR4, 0x100000, URZ ;  /* 0x0010000004067890 */ /* 0x000fc8000fffe1ff */
[----:B------:R-:W-:Y:S02]  /*08a0*/  USHF.L.U32 UR7, UR6, 0xb, URZ ;  /* 0x0000000b06077899 */ /* 0x000fe400080006ff */
[----:B------:R-:W-:Y:S01]  /*08b0*/  USHF.L.U32 UR6, UR6, 0x1, URZ ;  /* 0x0000000106067899 */ /* 0x000fe200080006ff */
[----:B------:R-:W2:Y:S11]  /*08c0*/  FENCE.VIEW.ASYNC.S ;  /* 0x00000000000073c6 */ /* 0x000eb60000000000 */
[----:B--2---:R2:W3:Y:S01]  /*08d0*/  SYNCS.EXCH.64 URZ, [UR5+0x90], UR6 ;  /* 0x0000900605ff75b2 */ /* 0x0044e20008000100 */
[----:B------:R2:W1:Y:S01]  /*08e0*/  SYNCS.EXCH.64 URZ, [UR5+0x98], UR6 ;  /* 0x0000980605ff75b2 */ /* 0x0004620008000100 */
[----:B------:R-:W-:Y:S01]  /*08f0*/  NOP ;  /* 0x0000000000007918 */ /* 0x000fe20000000000 */
.L_x_11:
[----:B------:R-:W4:Y:S01]  /*0900*/  SHFL.IDX PT, R2, R181, RZ, 0x1f ;  /* 0x00001fffb5027589 */ /* 0x000f2200000e0000 */
[----:B------:R-:W-:Y:S01]  /*0910*/  NOP ;  /* 0x0000000000007918 */ /* 0x000fe20000000000 */
[----:B----4-:R-:W-:-:S13]  /*0920*/  ISETP.NE.AND P0, PT, R2, 0x4, PT ;  /* 0x000000040200780c */ /* 0x010fda0003f05270 */
[----:B------:R-:W-:Y:S05]  /*0930*/  @P0 BRA `(.L_x_12) ;  /* 0x00000000004c0947 */ /* 0x000fea0003800000 */
[----:B--23--:R-:W2:Y:S01]  /*0940*/  S2UR UR5, SR_CgaCtaId ;  /* 0x00000000000579c3 */ /* 0x00cea20000008800 */
[----:B------:R-:W-:Y:S01]  /*0950*/  UMOV UR7, 0x100 ;  /* 0x0000010000077882 */ /* 0x000fe20000000000 */
[----:B------:R-:W-:Y:S01]  /*0960*/  UMOV UR6, 0x400 ;  /* 0x0000040000067882 */ /* 0x000fe20000000000 */
[----:B------:R-:W-:Y:S01]  /*0970*/  USEL UR7, UR7, 0xe0, UP2 ;  /* 0x000000e007077887 */ /* 0x000fe20009000000 */
[----:B------:R-:W-:Y:S01]  /*0980*/  UMOV UR4, 0x1 ;  /* 0x0000000100047882 */ /* 0x000fe20000000000 */
[----:B------:R-:W-:Y:S01]  /*0990*/  ELECT P0, URZ, PT ;  /* 0x0000000000ff782f */ /* 0x000fe20003800000 */
[----:B------:R-:W-:-:S04]  /*09a0*/  UIADD3 UR10, UPT, UPT, -UR4, 0x100000, URZ ;  /* 0x00100000040a7890 */ /* 0x000fc8000fffe1ff */
[----:B------:R-:W-:Y:S02]  /*09b0*/  USHF.L.U32 UR11, UR10, 0xb, URZ ;  /* 0x0000000b0a0b7899 */ /* 0x000fe400080006ff */
[----:B------:R-:W-:Y:S02]  /*09c0*/  USHF.L.U32 UR10, UR10, 0x1, URZ ;  /* 0x000000010a0a7899 */ /* 0x000fe400080006ff */
[----:B--2---:R-:W-:Y:S02]  /*09d0*/  ULEA UR5, UR5, UR6, 0x18 ;  /* 0x0000000605057291 */ /* 0x004fe4000f8ec0ff */
[----:B------:R-:W-:-:S04]  /*09e0*/  UIADD3 UR6, UPT, UPT, -UR7, 0x100000, URZ ;  /* 0x0010000007067890 */ /* 0x000fc8000fffe1ff */
[----:B------:R-:W-:Y:S02]  /*09f0*/  USHF.L.U32 UR7, UR6, 0xb, URZ ;  /* 0x0000000b06077899 */ /* 0x000fe400080006ff */
[----:B------:R-:W-:Y:S01]  /*0a00*/  USHF.L.U32 UR6, UR6, 0x1, URZ ;  /* 0x0000000106067899 */ /* 0x000fe200080006ff */
[----:B------:R-:W2:Y:S03]  /*0a10*/  FENCE.VIEW.ASYNC.S ;  /* 0x00000000000073c6 */ /* 0x000ea60000000000 */
[----:B--2---:R4:W2:Y:S08]  /*0a20*/  SYNCS.EXCH.64 URZ, [UR5+0xa0], UR10 ;  /* 0x0000a00a05ff75b2 */ /* 0x0048b00008000100 */
[----:B------:R4:W3:Y:S01]  /*0a30*/  SYNCS.EXCH.64 URZ, [UR5+0xb0], UR6 ;  /* 0x0000b00605ff75b2 */ /* 0x0008e20008000100 */
[----:B------:R4:W1:Y:S01]  /*0a40*/  SYNCS.EXCH.64 URZ, [UR5+0xa8], UR10 ;  /* 0x0000a80a05ff75b2 */ /* 0x0008620008000100 */
[----:B------:R4:W1:Y:S02]  /*0a50*/  SYNCS.EXCH.64 URZ, [UR5+0xb8], UR6 ;  /* 0x0000b80605ff75b2 */ /* 0x0008640008000100 */
[----:B----4-:R-:W-:Y:S01]  /*0a60*/  NOP ;  /* 0x0000000000007918 */ /* 0x010fe20000000000 */
.L_x_12:
[----:B------:R-:W4:Y:S01]  /*0a70*/  SHFL.IDX PT, R2, R181, RZ, 0x1f ;  /* 0x00001fffb5027589 */ /* 0x000f2200000e0000 */
[----:B------:R-:W-:Y:S01]  /*0a80*/  NOP ;  /* 0x0000000000007918 */ /* 0x000fe20000000000 */
[----:B----4-:R-:W-:-:S13]  /*0a90*/  ISETP.NE.AND P0, PT, R2, 0x5, PT ;  /* 0x000000050200780c */ /* 0x010fda0003f05270 */
[----:B------:R-:W-:Y:S05]  /*0aa0*/  @P0 BRA `(.L_x_13) ;  /* 0x0000000000580947 */ /* 0x000fea0003800000 */
[----:B--23--:R-:W2:Y:S01]  /*0ab0*/  S2UR UR6, SR_CgaCtaId ;  /* 0x00000000000679c3 */ /* 0x00cea20000008800 */
        /* <DEDUP_REMOVED lines=10> */
[----:B--2---:R-:W-:Y:S01]  /*0b60*/  ULEA UR6, UR6, UR7, 0x18 ;  /* 0x0000000706067291 */ /* 0x004fe2000f8ec0ff */
[----:B------:R-:W2:Y:S11]  /*0b70*/  FENCE.VIEW.ASYNC.S ;  /* 0x00000000000073c6 */ /* 0x000eb60000000000 */
[----:B--2---:R4:W2:Y:S01]  /*0b80*/  SYNCS.EXCH.64 URZ, [UR6+0xc0], UR10 ;  /* 0x0000c00a06ff75b2 */ /* 0x0048a20008000100 */
[----:B------:R4:W3:Y:S01]  /*0b90*/  SYNCS.EXCH.64 URZ, [UR6+0xe0], UR4 ;  /* 0x0000e00406ff75b2 */ /* 0x0008e20008000100 */
[----:B------:R4:W1:Y:S01]  /*0ba0*/  SYNCS.EXCH.64 URZ, [UR6+0xc8], UR10 ;  /* 0x0000c80a06ff75b2 */ /* 0x0008620008000100 */
[----:B------:R4:W1:Y:S01]  /*0bb0*/  SYNCS.EXCH.64 URZ, [UR6+0xe8], UR4 ;  /* 0x0000e80406ff75b2 */ /* 0x0008620008000100 */
[----:B------:R4:W1:Y:S01]  /*0bc0*/  SYNCS.EXCH.64 URZ, [UR6+0xd0], UR10 ;  /* 0x0000d00a06ff75b2 */ /* 0x0008620008000100 */
[----:B------:R4:W1:Y:S01]  /*0bd0*/  SYNCS.EXCH.64 URZ, [UR6+0xf0], UR4 ;  /* 0x0000f00406ff75b2 */ /* 0x0008620008000100 */
[----:B------:R4:W1:Y:S01]  /*0be0*/  SYNCS.EXCH.64 URZ, [UR6+0xd8], UR10 ;  /* 0x0000d80a06ff75b2 */ /* 0x0008620008000100 */
[----:B------:R4:W1:Y:S02]  /*0bf0*/  SYNCS.EXCH.64 URZ, [UR6+0xf8], UR4 ;  /* 0x0000f80406ff75b2 */ /* 0x0008640008000100 */
[----:B----4-:R-:W-:Y:S01]  /*0c00*/  NOP ;  /* 0x0000000000007918 */ /* 0x010fe20000000000 */
.L_x_13:
[----:B------:R-:W4:Y:S01]  /*0c10*/  SHFL.IDX PT, R2, R181, RZ, 0x1f ;  /* 0x00001fffb5027589 */ /* 0x000f2200000e0000 */
[----:B------:R-:W-:Y:S01]  /*0c20*/  NOP ;  /* 0x0000000000007918 */ /* 0x000fe20000000000 */
[----:B----4-:R-:W-:-:S13]  /*0c30*/  ISETP.NE.AND P0, PT, R2, 0x3, PT ;  /* 0x000000030200780c */ /* 0x010fda0003f05270 */
[----:B------:R-:W-:Y:S05]  /*0c40*/  @P0 BRA `(.L_x_14) ;  /* 0x0000000000380947 */ /* 0x000fea0003800000 */
[----:B--23--:R-:W2:Y:S01]  /*0c50*/  S2UR UR5, SR_CgaCtaId ;  /* 0x00000000000579c3 */ /* 0x00cea20000008800 */
        /* <DEDUP_REMOVED lines=8> */
[----:B--2---:R4:W2:Y:S01]  /*0ce0*/  SYNCS.EXCH.64 URZ, [UR5+0x100], UR6 ;  /* 0x0001000605ff75b2 */ /* 0x0048a20008000100 */
[----:B------:R4:W3:Y:S01]  /*0cf0*/  SYNCS.EXCH.64 URZ, [UR5+0x110], UR6 ;  /* 0x0001100605ff75b2 */ /* 0x0008e20008000100 */
[----:B------:R4:W1:Y:S01]  /*0d00*/  SYNCS.EXCH.64 URZ, [UR5+0x108], UR6 ;  /* 0x0001080605ff75b2 */ /* 0x0008620008000100 */
[----:B------:R4:W1:Y:S02]  /*0d10*/  SYNCS.EXCH.64 URZ, [UR5+0x118], UR6 ;  /* 0x0001180605ff75b2 */ /* 0x0008640008000100 */
[----:B----4-:R-:W-:Y:S01]  /*0d20*/  NOP ;  /* 0x0000000000007918 */ /* 0x010fe20000000000 */
.L_x_14:
[----:B--23--:R-:W2:Y:S01]  /*0d30*/  S2UR UR5, SR_CTAID.X ;  /* 0x00000000000579c3 */ /* 0x00cea20000002500 */
[----:B------:R-:W-:-:S05]  /*0d40*/  CS2R.32 R167, SR_CgaSize ;  /* 0x0000000000a77805 */ /* 0x000fca0000008a00 */
[----:B------:R-:W-:-:S05]  /*0d50*/  IMAD R167, R167, -0xa0, RZ ;  /* 0xffffff60a7a77824 */ /* 0x000fca00078e02ff */
[----:B------:R-:W-:-:S14]  /*0d60*/  R2UR UR7, R167 ;  /* 0x00000000a70772ca */ /* 0x000fdc00000e0000 */
[----:B------:R-:W3:Y:S01]  /*0d70*/  LDCU UR7, c[0x0][UR7+0x2b0] ;  /* 0x00005600070777ac */ /* 0x000ee20008000800 */
[----:B------:R-:W-:Y:S01]  /*0d80*/  NOP ;  /* 0x0000000000007918 */ /* 0x000fe20000000000 */
[----:B------:R-:W-:-:S05]  /*0d90*/  CS2R.32 R167, SR_CgaSize ;  /* 0x0000000000a77805 */ /* 0x000fca0000008a00 */
[----:B------:R-:W-:-:S05]  /*0da0*/  IMAD R167, R167, -0xa0, RZ ;  /* 0xffffff60a7a77824 */ /* 0x000fca00078e02ff */
[----:B------:R-:W-:-:S14]  /*0db0*/  R2UR UR6, R167 ;  /* 0x00000000a70672ca */ /* 0x000fdc00000e0000 */
[----:B------:R-:W4:Y:S01]  /*0dc0*/  LDCU UR6, c[0x0][UR6+0x2b4] ;  /* 0x00005680060677ac */ /* 0x000f220008000800 */
[----:B------:R-:W1:Y:S08]  /*0dd0*/  S2UR UR4, SR_CTAID.Y ;  /* 0x00000000000479c3 */ /* 0x000e700000002600 */
[----:B------:R-:W4:Y:S01]  /*0de0*/  LDC R9, c[0x0][0xb24] ;  /* 0x0002c900ff097b82 */ /* 0x000f220000000800 */
[----:B--2---:R-:W-:-:S02]  /*0df0*/  I2FP.F32.U32 R4, UR5 ;  /* 0x0000000500047c45 */ /* 0x004fc40008201000 */
[----:B------:R-:W-:-:S05]  /*0e00*/  CS2R.32 R5, SR_CgaSize ;  /* 0x0000000000057805 */ /* 0x000fca0000008a00 */
[----:B------:R-:W-:-:S06]  /*0e10*/  IMAD R5, R5, -0xa0, RZ ;  /* 0xffffff6005057824 */ /* 0x000fcc00078e02ff */
[----:B------:R-:W2:Y:S01]  /*0e20*/  LDC R5, c[0x0][R5+0x2a0] ;  /* 0x0000a80005057b82 */ /* 0x000ea20000000800 */
[----:B------:R-:W-:Y:S01]  /*0e30*/  MOV R167, UR5 ;  /* 0x0000000500a77c02 */ /* 0x000fe20008000f00 */
[----:B---3--:R-:W-:Y:S01]  /*0e40*/  FMUL R4, R4, UR7 ;  /* 0x0000000704047c20 */ /* 0x008fe20008400000 */
[----:B-1----:R-:W-:Y:S02]  /*0e50*/  I2FP.F32.U32 R2, UR4 ;  /* 0x0000000400027c45 */ /* 0x002fe40008201000 */
[----:B------:R-:W-:-:S05]  /*0e60*/  CS2R.32 R3, SR_CgaSize ;  /* 0x0000000000037805 */ /* 0x000fca0000008a00 */
[----:B------:R-:W-:-:S06]  /*0e70*/  IMAD R3, R3, -0xa0, RZ ;  /* 0xffffff6003037824 */ /* 0x000fcc00078e02ff */
[----:B------:R-:W1:Y:S01]  /*0e80*/  LDC R3, c[0x0][R3+0x2a4] ;  /* 0x0000a90003037b82 */ /* 0x000e620000000800 */
[----:B------:R-:W3:Y:S01]  /*0e90*/  F2I.U32.TRUNC.NTZ R166, R4 ;  /* 0x0000000400a67305 */ /* 0x000ee2000020f000 */
[----:B------:R-:W-:Y:S01]  /*0ea0*/  MOV R165, UR4 ;  /* 0x0000000400a57c02 */ /* 0x000fe20008000f00 */
[----:B----4-:R-:W-:-:S05]  /*0eb0*/  FMUL R2, R2, UR6 ;  /* 0x0000000602027c20 */ /* 0x010fca0008400000 */
[----:B------:R-:W-:Y:S01]  /*0ec0*/  BAR.SYNC.DEFER_BLOCKING 0x0 ;  /* 0x0000000000007b1d */ /* 0x000fe20000010000 */
[----:B------:R-:W-:-:S05]  /*0ed0*/  ISETP.GE.AND P0, PT, R9, 0x1, PT ;  /* 0x000000010900780c */ /* 0x000fca0003f06270 */
[----:B------:R-:W4:Y:S02]  /*0ee0*/  F2I.U32.TRUNC.NTZ R164, R2 ;  /* 0x0000000200a47305 */ /* 0x000f24000020f000 */
[----:B------:R-:W1:Y:S01]  /*0ef0*/  S2UR UR36, SR_CTAID.Z ;  /* 0x00000000002479c3 */ /* 0x000e620000002700 */
[----:B---3--:R-:W-:-:S05]  /*0f00*/  IADD3 R166, PT, PT, -R166, RZ, RZ ;  /* 0x000000ffa6a67210 */ /* 0x008fca0007ffe1ff */
[----:B--2---:R-:W-:Y:S01]  /*0f10*/  IMAD R166, R5, R166, UR5 ;  /* 0x0000000505a67e24 */ /* 0x004fe2000f8e02a6 */
[----:B----4-:R-:W-:-:S05]  /*0f20*/  IADD3 R164, PT, PT, -R164, RZ, RZ ;  /* 0x000000ffa4a47210 */ /* 0x010fca0007ffe1ff */
[----:B-1----:R-:W-:Y:S01]  /*0f30*/  IMAD R164, R3, R164, UR4 ;  /* 0x0000000403a47e24 */ /* 0x002fe2000f8e02a4 */
[----:B------:R-:W-:Y:S06]  /*0f40*/  @!P0 BRA `(.L_x_15) ;  /* 0x0000000000b88947 */ /* 0x000fec0003800000 */
[----:B------:R-:W1:Y:S01]  /*0f50*/  LDC.64 R4, c[0x0][0xb18] ;  /* 0x0002c600ff047b82 */ /* 0x000e620000000a00 */
[----:B------:R-:W-:-:S07]  /*0f60*/  ISETP.NE.AND P0, PT, R9, 0x1, PT ;  /* 0x000000010900780c */ /* 0x000fce0003f05270 */
[----:B------:R-:W2:Y:S08]  /*0f70*/  LDC R10, c[0x0][0xb0c] ;  /* 0x0002c300ff0a7b82 */ /* 0x000eb00000000800 */
[----:B------:R-:W3:Y:S08]  /*0f80*/  LDC R11, c[0x0][0x370] ;  /* 0x0000dc00ff0b7b82 */ /* 0x000ef00000000800 */
[----:B------:R-:W4:Y:S01]  /*0f90*/  LDC R12, c[0x0][0x374] ;  /* 0x0000dd00ff0c7b82 */ /* 0x000f220000000800 */
[----:B-1----:R-:W-:-:S07]  /*0fa0*/  ISETP.NE.AND P1, PT, R4, 0x1, PT ;  /* 0x000000010400780c */ /* 0x002fce0003f25270 */
[----:B------:R-:W3:Y:S01]  /*0fb0*/  LDC.64 R6, c[0x0][0xb10] ;  /* 0x0002c400ff067b82 */ /* 0x000ee20000000a00 */
[----:B--2---:R-:W-:-:S07]  /*0fc0*/  ISETP.NE.AND P2, PT, R10, 0x1, PT ;  /* 0x000000010a00780c */ /* 0x004fce0003f45270 */
[----:B------:R-:W1:Y:S08]  /*0fd0*/  LDC R8, c[0x0][0xb20] ;  /* 0x0002c800ff087b82 */ /* 0x000e700000000800 */
[----:B------:R-:W2:Y:S01]  /*0fe0*/  LDC.64 R2, c[0x0][0xb28] ;  /* 0x0002ca00ff027b82 */ /* 0x000ea20000000a00 */
[----:B----4-:R-:W-:-:S04]  /*0ff0*/  IMAD.HI.U32 R13, R12, R5, RZ ;  /* 0x000000050c0d7227 */ /* 0x010fc800078e00ff */
[----:B------:R-:W-:-:S04]  /*1000*/  IMAD.HI.U32 R5, R165, R5, RZ ;  /* 0x00000005a5057227 */ /* 0x000fc800078e00ff */
[----:B---3--:R-:W-:-:S04]  /*1010*/  IMAD.HI.U32 R14, R11, R6, RZ ;  /* 0x000000060b0e7227 */ /* 0x008fc800078e00ff */
[----:B------:R-:W-:Y:S01]  /*1020*/  IMAD.HI.U32 R16, R167, R6, RZ ;  /* 0x00000006a7107227 */ /* 0x000fe200078e00ff */
[-C--:B------:R-:W-:Y:S02]  /*1030*/  @P2 SHF.R.U32.HI R11, RZ, R7.reuse, R14 ;  /* 0x00000007ff0b2219 */ /* 0x080fe4000001160e */
[-C--:B-1----:R-:W-:Y:S02]  /*1040*/  @P1 SHF.R.U32.HI R12, RZ, R8.reuse, R13 ;  /* 0x00000008ff0c1219 */ /* 0x082fe4000001160d */
[----:B------:R-:W-:Y:S02]  /*1050*/  SHF.R.U32.HI R8, RZ, R8, R5 ;  /* 0x00000008ff087219 */ /* 0x000fe40000011605 */
[----:B------:R-:W-:Y:S02]  /*1060*/  SHF.R.U32.HI R16, RZ, R7, R16 ;  /* 0x00000007ff107219 */ /* 0x000fe40000011610 */
[----:B------:R-:W-:Y:S01]  /*1070*/  SEL R5, R165, R8, !P1 ;  /* 0x00000008a5057207 */ /* 0x000fe20004800000 */
[----:B--2---:R-:W-:Y:S01]  /*1080*/  IMAD.HI.U32 R14, R12, R2, RZ ;  /* 0x000000020c0e7227 */ /* 0x004fe200078e00ff */
[----:B------:R-:W-:-:S03]  /*1090*/  SEL R7, R167, R16, !P2 ;  /* 0x00000010a7077207 */ /* 0x000fc60005000000 */
[----:B------:R-:W-:Y:S01]  /*10a0*/  IMAD.HI.U32 R6, R11, R2, RZ ;  /* 0x000000020b067227 */ /* 0x000fe200078e00ff */
[----:B------:R-:W-:-:S04]  /*10b0*/  @P0 SHF.R.U32.HI R12, RZ, R3, R14 ;  /* 0x00000003ff0c0219 */ /* 0x000fc8000001160e */
[----:B------:R-:W-:Y:S01]  /*10c0*/  @P0 SHF.R.U32.HI R11, RZ, R3, R6 ;  /* 0x00000003ff0b0219 */ /* 0x000fe20000011606 */
[----:B------:R-:W-:-:S04]  /*10d0*/  IMAD R12, R12, R9, RZ ;  /* 0x000000090c0c7224 */ /* 0x000fc800078e02ff */
[----:B------:R-:W-:Y:S01]  /*10e0*/  IMAD R6, R11, R9, RZ ;  /* 0x000000090b067224 */ /* 0x000fe200078e02ff */
[----:B------:R-:W-:-:S04]  /*10f0*/  ISETP.GE.AND P1, PT, R5, R12, PT ;  /* 0x0000000c0500720c */ /* 0x000fc80003f26270 */
[----:B------:R-:W-:Y:S01]  /*1100*/  ISETP.GE.OR P1, PT, R7, R6, P1 ;  /* 0x000000060700720c */ /* 0x000fe20000f26670 */
[----:B------:R-:W-:-:S05]  /*1110*/  IMAD.HI.U32 R6, R5, R2, RZ ;  /* 0x0000000205067227 */ /* 0x000fca00078e00ff */
[----:B------:R-:W-:-:S04]  /*1120*/  SHF.R.U32.HI R6, RZ, R3, R6 ;  /* 0x00000003ff067219 */ /* 0x000fc80000011606 */
[----:B------:R-:W-:-:S03]  /*1130*/  SEL R6, R5, R6, !P0 ;  /* 0x0000000605067207 */ /* 0x000fc60004000000 */
[----:B------:R-:W-:Y:S01]  /*1140*/  @!P1 IMAD.HI.U32 R8, R7, R2, RZ ;  /* 0x0000000207089227 */ /* 0x000fe200078e00ff */
[----:B------:R-:W-:-:S04]  /*1150*/  IADD3 R2, PT, PT, -R6, RZ, RZ ;  /* 0x000000ff06027210 */ /* 0x000fc80007ffe1ff */
[----:B------:R-:W-:Y:S01]  /*1160*/  @!P1 SHF.R.U32.HI R8, RZ, R3, R8 ;  /* 0x00000003ff089219 */ /* 0x000fe20000011608 */
[----:B------:R-:W-:-:S03]  /*1170*/  IMAD R2, R9, R2, R5 ;  /* 0x0000000209027224 */ /* 0x000fc600078e0205 */
[----:B------:R-:W-:Y:S02]  /*1180*/  @!P1 SEL R3, R7, R8, !P0 ;  /* 0x0000000807039207 */ /* 0x000fe40004000000 */
[----:B------:R-:W-:-:S03]  /*1190*/  IADD3 R8, PT, PT, -R5, RZ, RZ ;  /* 0x000000ff05087210 */ /* 0x000fc60007ffe1ff */
[--C-:B------:R-:W-:Y:S02]  /*11a0*/  @!P1 IMAD.IADD R6, R6, 0x1, -R3.reuse ;  /* 0x0000000106069824 */ /* 0x100fe400078e0a03 */
[----:B------:R-:W-:Y:S01]  /*11b0*/  @!P1 IMAD R3, R2, R11, R3 ;  /* 0x0000000b02039224 */ /* 0x000fe200078e0203 */
[----:B------:R-:W-:Y:S01]  /*11c0*/  IADD3 R2, PT, PT, -R7, RZ, RZ ;  /* 0x000000ff07027210 */ /* 0x000fe20007ffe1ff */
[----:B------:R-:W-:Y:S02]  /*11d0*/  @!P1 IMAD R5, R6, R9, R7 ;  /* 0x0000000906059224 */ /* 0x000fe400078e0207 */
[----:B------:R-:W-:Y:S02]  /*11e0*/  IMAD R8, R4, R8, R165 ;  /* 0x0000000804087224 */ /* 0x000fe400078e02a5 */
[----:B------:R-:W-:Y:S02]  /*11f0*/  @!P1 IMAD.MOV.U32 R7, RZ, RZ, R3 ;  /* 0x000000ffff079224 */ /* 0x000fe400078e0003 */
[----:B------:R-:W-:-:S02]  /*1200*/  IMAD R2, R10, R2, R167 ;  /* 0x000000020a027224 */ /* 0x000fc400078e02a7 */
[----:B------:R-:W-:Y:S02]  /*1210*/  IMAD R165, R5, R4, R8 ;  /* 0x0000000405a57224 */ /* 0x000fe400078e0208 */
[----:B------:R-:W-:Y:S02]  /*1220*/  IMAD R167, R7, R10, R2 ;  /* 0x0000000a07a77224 */ /* 0x000fe400078e0202 */
.L_x_15:
[----:B------:R-:W1:Y:S01]  /*1230*/  LDCU UR4, c[0x0][0xb30] ;  /* 0x00016600ff0477ac */ /* 0x000e620008000800 */
[----:B------:R-:W2:Y:S08]  /*1240*/  S2UR UR37, SR_CgaCtaId ;  /* 0x00000000002579c3 */ /* 0x000eb00000008800 */
[----:B------:R-:W3:Y:S01]  /*1250*/  LDC R72, c[0x0][0xb24] ;  /* 0x0002c900ff487b82 */ /* 0x000ee20000000800 */
[----:B-1----:R-:W-:-:S09]  /*1260*/  UISETP.NE.AND UP1, UPT, UR4, 0x1, UPT ;  /* 0x000000010400788c */ /* 0x002fd2000bf25270 */
[----:B--2---:R-:W-:Y:S05]  /*1270*/  BRA.U UP1, `(.L_x_16) ;  /* 0x0000000101407547 */ /* 0x004fea000b800000 */
[----:B------:R-:W1:Y:S08]  /*1280*/  LDC.64 R4, c[0x0][0xb10] ;  /* 0x0002c400ff047b82 */ /* 0x000e700000000a00 */
[----:B------:R-:W2:Y:S08]  /*1290*/  LDC.64 R2, c[0x0][0xb18] ;  /* 0x0002c600ff027b82 */ /* 0x000eb00000000a00 */
[----:B------:R-:W4:Y:S08]  /*12a0*/  LDC R6, c[0x0][0xb20] ;  /* 0x0002c800ff067b82 */ /* 0x000f300000000800 */
[----:B------:R-:W3:Y:S01]  /*12b0*/  LDC R8, c[0x0][0xb0c] ;  /* 0x0002c300ff087b82 */ /* 0x000ee20000000800 */
[----:B-1----:R-:W-:-:S05]  /*12c0*/  IMAD.HI.U32 R4, R167, R4, RZ ;  /* 0x00000004a7047227 */ /* 0x002fca00078e00ff */
[----:B------:R-:W-:Y:S01]  /*12d0*/  SHF.R.U32.HI R4, RZ, R5, R4 ;  /* 0x00000005ff047219 */ /* 0x000fe20000011604 */
[----:B--2---:R-:W-:Y:S01]  /*12e0*/  IMAD.HI.U32 R3, R165, R3, RZ ;  /* 0x00000003a5037227 */ /* 0x004fe200078e00ff */
[----:B------:R-:W-:-:S04]  /*12f0*/  ISETP.NE.AND P0, PT, R2, 0x1, PT ;  /* 0x000000010200780c */ /* 0x000fc80003f05270 */
[----:B----4-:R-:W-:-:S04]  /*1300*/  SHF.R.U32.HI R6, RZ, R6, R3 ;  /* 0x00000006ff067219 */ /* 0x010fc80000011603 */
[----:B------:R-:W-:Y:S02]  /*1310*/  SEL R3, R165, R6, !P0 ;  /* 0x00000006a5037207 */ /* 0x000fe40004000000 */
[----:B---3--:R-:W-:-:S04]  /*1320*/  ISETP.NE.AND P1, PT, R8, 0x1, PT ;  /* 0x000000010800780c */ /* 0x008fc80003f25270 */
[----:B------:R-:W-:-:S05]  /*1330*/  SEL R4, R167, R4, !P1 ;  /* 0x00000004a7047207 */ /* 0x000fca0004800000 */
[----:B------:R-:W-:Y:S02]  /*1340*/  IMAD.IADD R5, R3, 0x1, -R4 ;  /* 0x0000000103057824 */ /* 0x000fe400078e0a04 */
[----:B------:R-:W-:Y:S02]  /*1350*/  IMAD.IADD R3, R4, 0x1, -R3 ;  /* 0x0000000104037824 */ /* 0x000fe400078e0a03 */
[----:B------:R-:W-:Y:S02]  /*1360*/  IMAD R167, R5, R8, R167 ;  /* 0x0000000805a77224 */ /* 0x000fe400078e02a7 */
[----:B------:R-:W-:-:S07]  /*1370*/  IMAD R165, R3, R2, R165 ;  /* 0x0000000203a57224 */ /* 0x000fce00078e02a5 */
.L_x_16:
[----:B------:R-:W-:Y:S01]  /*1380*/  BAR.SYNC.DEFER_BLOCKING 0x0 ;  /* 0x0000000000007b1d */ /* 0x000fe20000010000 */
[----:B------:R-:W-:Y:S01]  /*1390*/  UISETP.NE.AND UP1, UPT, UR8, 0x2, UPT ;  /* 0x000000020800788c */ /* 0x000fe2000bf25270 */
[----:B------:R-:W-:Y:S02]  /*13a0*/  ISETP.NE.OR P5, PT, R0, 0x2, !P5 ;  /* 0x000000020000780c */ /* 0x000fe40006fa5670 */
[----:B------:R-:W-:-:S06]  /*13b0*/  LOP3.LUT R2, R176, 0x1f, RZ, 0xc0, !PT ;  /* 0x0000001fb0027812 */ /* 0x000fcc00078ec0ff */
[----:B------:R-:W-:Y:S05]  /*13c0*/  BRA.U UP1, `(.L_x_17) ;  /* 0x0000001101f07547 */ /* 0x000fea000b800000 */
[----:B------:R-:W1:Y:S01]  /*13d0*/  LDCU UR13, c[0x0][0x38c] ;  /* 0x00007180ff0d77ac */ /* 0x000e620008000800 */
[----:B------:R-:W2:Y:S01]  /*13e0*/  LDC R9, c[0x0][0x370] ;  /* 0x0000dc00ff097b82 */ /* 0x000ea20000000800 */
[----:B------:R-:W-:Y:S01]  /*13f0*/  PLOP3.LUT P1, PT, PT, PT, UP2, 0x80, 0x8 ;  /* 0x000000000008781c */ /* 0x000fe20003f2f028 */
[----:B------:R-:W-:Y:S01]  /*1400*/  HFMA2 R12, -RZ, RZ, 0, 0 ;  /* 0x00000000ff0c7431 */ /* 0x000fe200000001ff */
[----:B------:R-:W-:Y:S01]  /*1410*/  ISETP.EQ.OR P4, PT, R2, RZ, P5 ;  /* 0x000000ff0200720c */ /* 0x000fe20002f82670 */
[----:B------:R-:W-:Y:S01]  /*1420*/  IMAD.MOV.U32 R15, RZ, RZ, 0x1 ;  /* 0x00000001ff0f7424 */ /* 0x000fe200078e00ff */
[----:B------:R-:W-:Y:S01]  /*1430*/  PLOP3.LUT P1, PT, P1, PT, PT, 0x8, 0x80 ;  /* 0x000000000080781c */ /* 0x000fe20000f2e170 */
[----:B------:R-:W-:Y:S01]  /*1440*/  IMAD.MOV.U32 R14, RZ, RZ, RZ ;  /* 0x000000ffff0e7224 */ /* 0x000fe200078e00ff */
[----:B------:R-:W-:Y:S01]  /*1450*/  MOV R8, 0x1 ;  /* 0x0000000100087802 */ /* 0x000fe20000000f00 */
[----:B------:R-:W4:Y:S01]  /*1460*/  LDC R0, c[0x0][0x374] ;  /* 0x0000dd00ff007b82 */ /* 0x000f220000000800 */
[----:B------:R-:W-:Y:S01]  /*1470*/  IMAD.MOV.U32 R10, RZ, RZ, RZ ;  /* 0x000000ffff0a7224 */ /* 0x000fe200078e00ff */
[----:B------:R-:W2:Y:S01]  /*1480*/  LDCU.64 UR22, c[0x0][0x348] ;  /* 0x00006900ff1677ac */ /* 0x000ea20008000a00 */
[----:B------:R-:W-:Y:S01]  /*1490*/  UMOV UR6, URZ ;  /* 0x000000ff00067c82 */ /* 0x000fe20008000000 */
[----:B-1----:R-:W-:-:S04]  /*14a0*/  UIADD3 UR5, UPT, UPT, UR13, 0x7f, URZ ;  /* 0x0000007f0d057890 */ /* 0x002fc8000fffe0ff */
[----:B------:R-:W-:-:S04]  /*14b0*/  USHF.R.S32.HI UR4, URZ, 0x1f, UR5 ;  /* 0x0000001fff047899 */ /* 0x000fc80008011405 */
[----:B------:R-:W-:-:S04]  /*14c0*/  ULEA.HI UR4, UR4, UR5, URZ, 0x7 ;  /* 0x0000000504047291 */ /* 0x000fc8000f8f38ff */
[----:B------:R-:W-:Y:S02]  /*14d0*/  USHF.R.S32.HI UR15, URZ, 0x7, UR4 ;  /* 0x00000007ff0f7899 */ /* 0x000fe40008011404 */
[----:B------:R-:W-:Y:S02]  /*14e0*/  UIADD3 UR4, UPT, UPT, UR13, -0x1, URZ ;  /* 0xffffffff0d047890 */ /* 0x000fe4000fffe0ff */
[----:B------:R-:W-:Y:S02]  /*14f0*/  UISETP.LT.U32.AND UP0, UPT, UR15, 0x8, UPT ;  /* 0x000000080f00788c */ /* 0x000fe4000bf01070 */
[----:B------:R-:W-:Y:S02]  /*1500*/  UISETP.GE.U32.AND UP1, UPT, UR4, -0xff, UPT ;  /* 0xffffff010400788c */ /* 0x000fe4000bf26070 */
[----:B------:R-:W-:Y:S02]  /*1510*/  USEL UR14, UR15, 0x8, UP0 ;  /* 0x000000080f0e7887 */ /* 0x000fe40008000000 */
[----:B------:R-:W-:-:S02]  /*1520*/  UIADD3 UR13, UPT, UPT, UR13, 0xfe, URZ ;  /* 0x000000fe0d0d7890 */ /* 0x000fc4000fffe0ff */
[----:B------:R-:W-:Y:S02]  /*1530*/  UIADD3 UR5, UPT, UPT, UR14, -0x1, URZ ;  /* 0xffffffff0e057890 */ /* 0x000fe4000fffe0ff */
[----:B------:R-:W-:-:S03]  /*1540*/  UIADD3 UR7, UPT, UPT, UR15, -UR14, URZ ;  /* 0x8000000e0f077290 */ /* 0x000fc6000fffe0ff */
[----:B------:R-:W-:-:S04]  /*1550*/  @UP1 UIADD3 UR5, UPT, UPT, UR14, URZ, URZ ;  /* 0x000000ff0e051290 */ /* 0x000fc8000fffe0ff */
[----:B--2---:R-:W-:-:S12]  /*1560*/  UIADD3 UR5, UPT, UPT, UR5, 0x1, URZ ;  /* 0x0000000105057890 */ /* 0x004fd8000fffe0ff */
.L_x_35:
[----:B------:R-:W-:Y:S01]  /*1570*/  UISETP.NE.AND UP0, UPT, UR37, URZ, UPT ;  /* 0x000000ff2500728c */ /* 0x000fe2000bf05270 */
[----:B------:R-:W1:Y:S08]  /*1580*/  S2UR UR37, SR_CgaCtaId ;  /* 0x00000000002579c3 */ /* 0x000e700000008800 */
[----:B------:R-:W-:Y:S05]  /*1590*/  BRA.U UP0, `(.L_x_18) ;  /* 0x0000000100347547 */ /* 0x000fea000b800000 */
[----:B------:R-:W2:Y:S01]  /*15a0*/  S2R R2, SR_CgaCtaId ;  /* 0x0000000000027919 */ /* 0x000ea20000008800 */
[----:B------:R-:W-:-:S04]  /*15b0*/  MOV R3, 0x400 ;  /* 0x0000040000037802 */ /* 0x000fc80000000f00 */
[----:B--2---:R-:W-:Y:S02]  /*15c0*/  LEA R3, R2, R3, 0x18 ;  /* 0x0000000302037211 */ /* 0x004fe400078ec0ff */
[----:B------:R-:W-:-:S03]  /*15d0*/  SHF.L.U32 R2, R8, 0x1f, RZ ;  /* 0x0000001f08027819 */ /* 0x000fc600000006ff */
[----:B------:R-:W-:-:S04]  /*15e0*/  IMAD R3, R10, 0x8, R3 ;  /* 0x000000080a037824 */ /* 0x000fc800078e0203 */
[----:B------:R-:W2:Y:S02]  /*15f0*/  SYNCS.PHASECHK.TRANS64.TRYWAIT P0, [R3+URZ+0x110], R2 ;  /* 0x00011002030075a7 */ /* 0x000ea400080011ff */
[----:B--2---:R-:W-:Y:S05]  /*1600*/  @!P0 BRA `(.L_x_19) ;  /* 0x0000005400cc8947 */ /* 0x004fea0003800000 */
.L_x_99:
[----:B------:R-:W-:Y:S01]  /*1610*/  VIADD R10, R10, 0x1 ;  /* 0x000000010a0a7836 */ /* 0x000fe20000000000 */
[----:B------:R2:W-:Y:S04]  /*1620*/  SYNCS.ARRIVE.TRANS64.A1T0 RZ, [R3+URZ+0x100], RZ ;  /* 0x000100ff03ff79a7 */ /* 0x0005e800081000ff */
[----:B------:R-:W-:-:S04]  /*1630*/  ISETP.NE.AND P0, PT, R10, 0x2, PT ;  /* 0x000000020a00780c */ /* 0x000fc80003f05270 */
[----:B------:R-:W-:Y:S02]  /*1640*/  SEL R10, R10, RZ, P0 ;  /* 0x000000ff0a0a7207 */ /* 0x000fe40000000000 */
[----:B--2---:R-:W-:-:S04]  /*1650*/  SEL R3, RZ, 0x1, P0 ;  /* 0x00000001ff037807 */ /* 0x004fc80000000000 */
[----:B------:R-:W-:-:S07]  /*1660*/  LOP3.LUT R8, R8, R3, RZ, 0x3c, !PT ;  /* 0x0000000308087212 */ /* 0x000fce00078e3cff */
.L_x_18:
[----:B------:R-:W-:Y:S01]  /*1670*/  UMOV UR4, 0x400 ;  /* 0x0000040000047882 */ /* 0x000fe20000000000 */
[----:B------:R-:W-:Y:S01]  /*1680*/  SHF.L.U32 R2, R15, 0x1f, RZ ;  /* 0x0000001f0f027819 */ /* 0x000fe200000006ff */
[----:B-1----:R-:W-:Y:S01]  /*1690*/  ULEA UR4, UR37, UR4, 0x18 ;  /* 0x0000000425047291 */ /* 0x002fe2000f8ec0ff */
[----:B------:R-:W-:Y:S01]  /*16a0*/  R2UR UR35, R167 ;  /* 0x00000000a72372ca */ /* 0x000fe200000e0000 */
[----:B------:R-:W-:Y:S01]  /*16b0*/  UISETP.GE.U32.AND UP0, UPT, UR13, 0xff, UPT ;  /* 0x000000ff0d00788c */ /* 0x000fe2000bf06070 */
[----:B------:R-:W-:Y:S01]  /*16c0*/  R2UR UR11, R165 ;  /* 0x00000000a50b72ca */ /* 0x000fe200000e0000 */
[----:B------:R-:W-:Y:S01]  /*16d0*/  ULEA UR8, UR6, UR4, 0x3 ;  /* 0x0000000406087291 */ /* 0x000fe2000f8e18ff */
[----:B------:R-:W-:-:S08]  /*16e0*/  UMOV UR24, URZ ;  /* 0x000000ff00187c82 */ /* 0x000fd00008000000 */
[----:B------:R1:W2:Y:S01]  /*16f0*/  SYNCS.PHASECHK.TRANS64.TRYWAIT P0, [UR8+0x40], R2 ;  /* 0x00004002ff0075a7 */ /* 0x0002a20008001108 */
[----:B------:R-:W-:Y:S02]  /*1700*/  USHF.L.U32 UR35, UR35, 0x7, URZ ;  /* 0x0000000723237899 */ /* 0x000fe400080006ff */
[----:B------:R-:W-:Y:S01]  /*1710*/  USHF.L.U32 UR11, UR11, 0x6, URZ ;  /* 0x000000060b0b7899 */ /* 0x000fe200080006ff */
[----:B------:R-:W-:Y:S11]  /*1720*/  BRA.U !UP0, `(.L_x_20) ;  /* 0x0000000108a87547 */ /* 0x000ff6000b800000 */
[----:B------:R-:W-:Y:S01]  /*1730*/  UMOV UR16, URZ ;  /* 0x000000ff00107c82 */ /* 0x000fe20008000000 */
[----:B------:R-:W-:-:S05]  /*1740*/  UMOV UR17, UR6 ;  /* 0x0000000600117c82 */ /* 0x000fca0008000000 */
.L_x_25:
[----:B-1----:R-:W-:Y:S01]  /*1750*/  ULEA UR33, UR17, UR4, 0x3 ;  /* 0x0000000411217291 */ /* 0x002fe2000f8e18ff */
[----:B--2---:R-:W-:Y:S01]  /*1760*/  @!P5 MOV R3, 0x6000 ;  /* 0x000060000003d802 */ /* 0x004fe20000000f00 */
[----:B--2---:R-:W-:Y:S10]  /*1770*/  @P0 BRA `(.L_x_21) ;  /* 0x00000000000c0947 */ /* 0x004ff40003800000 */
[----:B------:R-:W-:-:S04]  /*1780*/  SHF.L.U32 R5, R15, 0x1f, RZ ;  /* 0x0000001f0f057819 */ /* 0x000fc800000006ff */
[----:B------:R-:W2:Y:S02]  /*1790*/  SYNCS.PHASECHK.TRANS64.TRYWAIT P0, [UR33+0x40], R5 ;  /* 0x00004005ff0075a7 */ /* 0x000ea40008001121 */
[----:B--2---:R-:W-:Y:S05]  /*17a0*/  @!P0 BRA `(.L_x_22) ;  /* 0x0000005400788947 */ /* 0x004fea0003800000 */
.L_x_21:
[----:B------:R2:W-:Y:S01]  /*17b0*/  @!P5 SYNCS.ARRIVE.TRANS64 RZ, [UR33], R3 ;  /* 0x00000003ffffd9a7 */ /* 0x0005e20008000021 */
[----:B------:R-:W-:Y:S04]  /*17c0*/  BSSY.RECONVERGENT B0, `(.L_x_23) ;  /* 0x0000003000007945 */ /* 0x000fe80003800200 */
[----:B------:R-:W-:Y:S05]  /*17d0*/  @P4 BRA `(.L_x_24) ;  /* 0x0000000000044947 */ /* 0x000fea0003800000 */
[----:B------:R-:W-:Y:S05]  /*17e0*/  BPT.TRAP 0x1 ;  /* 0x000000040000795c */ /* 0x000fea0000300000 */
.L_x_24:
[----:B------:R-:W-:Y:S05]  /*17f0*/  BSYNC.RECONVERGENT B0 ;  /* 0x0000000000007941 */ /* 0x000fea0003800200 */
.L_x_23:
[----:B------:R-:W-:Y:S02]  /*1800*/  UIADD3 UR6, UPT, UPT, UR17, 0x1, URZ ;  /* 0x0000000111067890 */ /* 0x000fe4000fffe0ff */
[----:B------:R-:W-:Y:S02]  /*1810*/  ULEA UR32, UR17, UR4, 0xe ;  /* 0x0000000411207291 */ /* 0x000fe4000f8e70ff */
[----:B------:R-:W-:Y:S02]  /*1820*/  UISETP.NE.AND UP0, UPT, UR6, 0x8, UPT ;  /* 0x000000080600788c */ /* 0x000fe4000bf05270 */
[----:B------:R-:W-:Y:S02]  /*1830*/  UIADD3 UR26, UP1, UPT, UR22, 0x80, URZ ;  /* 0x00000080161a7890 */ /* 0x000fe4000ff3e0ff */
[----:B------:R-:W-:Y:S02]  /*1840*/  USEL UR9, URZ, 0x1, UP0 ;  /* 0x00000001ff097887 */ /* 0x000fe40008000000 */
[----:B------:R-:W-:-:S02]  /*1850*/  USEL UR6, UR6, URZ, UP0 ;  /* 0x000000ff06067287 */ /* 0x000fc40008000000 */
[----:B------:R-:W-:Y:S02]  /*1860*/  UIADD3 UR20, UP0, UPT, UR22, 0x180, URZ ;  /* 0x0000018016147890 */ /* 0x000fe4000ff1e0ff */
[----:B------:R-:W-:Y:S01]  /*1870*/  ULEA UR8, UR6, UR4, 0x3 ;  /* 0x0000000406087291 */ /* 0x000fe2000f8e18ff */
[----:B------:R-:W-:Y:S01]  /*1880*/  LOP3.LUT R15, R15, UR9, RZ, 0x3c, !PT ;  /* 0x000000090f0f7c12 */ /* 0x000fe2000f8e3cff */
[----:B------:R-:W-:Y:S02]  /*1890*/  USHF.L.U32 UR34, UR16, 0x7, URZ ;  /* 0x0000000710227899 */ /* 0x000fe400080006ff */
[----:B------:R-:W-:Y:S01]  /*18a0*/  UIADD3.X UR27, UPT, UPT, URZ, UR23, URZ, UP1, !UPT ;  /* 0x00000017ff1b7290 */ /* 0x000fe20008ffe4ff */
[----:B-1----:R-:W-:Y:S01]  /*18b0*/  SHF.L.U32 R2, R15, 0x1f, RZ ;  /* 0x0000001f0f027819 */ /* 0x002fe200000006ff */
[----:B------:R-:W-:Y:S02]  /*18c0*/  UIADD3 UR32, UPT, UPT, UR32, 0x4400, URZ ;  /* 0x0000440020207890 */ /* 0x000fe4000fffe0ff */
[----:B------:R-:W-:Y:S01]  /*18d0*/  UIADD3.X UR21, UPT, UPT, URZ, UR23, URZ, UP0, !UPT ;  /* 0x00000017ff157290 */ /* 0x000fe200087fe4ff */
[----:B------:R1:W1:Y:S01]  /*18e0*/  SYNCS.PHASECHK.TRANS64.TRYWAIT P0, [UR8+0x40], R2 ;  /* 0x00004002ff0075a7 */ /* 0x0002620008001108 */
[----:B------:R-:W-:Y:S01]  /*18f0*/  ULEA UR8, UR17, UR4, 0xd ;  /* 0x0000000411087291 */ /* 0x000fe2000f8e68ff */
[----:B------:R-:W-:Y:S01]  /*1900*/  UMOV UR18, 0x0 ;  /* 0x0000000000127882 */ /* 0x000fe20000000000 */
[----:B------:R-:W-:-:S02]  /*1910*/  UMOV UR19, 0x10000000 ;  /* 0x1000000000137882 */ /* 0x000fc40000000000 */
[----:B------:R-:W-:Y:S01]  /*1920*/  UIADD3 UR8, UPT, UPT, UR8, 0x24400, URZ ;  /* 0x0002440008087890 */ /* 0x000fe2000fffe0ff */
[----:B------:R1:W-:Y:S01]  /*1930*/  UTMALDG.3D [UR32], [UR26], desc[UR18] ;  /* 0x000012201a0075b4 */ /* 0x0003e20008011000 */
[----:B------:R-:W-:Y:S01]  /*1940*/  UMOV UR12, UR36 ;  /* 0x00000024000c7c82 */ /* 0x000fe20008000000 */
[----:B------:R-:W-:Y:S01]  /*1950*/  UMOV UR9, UR33 ;  /* 0x0000002100097c82 */ /* 0x000fe20008000000 */
[----:B------:R-:W-:Y:S01]  /*1960*/  UMOV UR10, UR34 ;  /* 0x00000022000a7c82 */ /* 0x000fe20008000000 */
[----:B------:R-:W-:Y:S01]  /*1970*/  UIADD3 UR16, UPT, UPT, UR16, 0x1, URZ ;  /* 0x0000000110107890 */ /* 0x000fe2000fffe0ff */
[----:B------:R-:W-:Y:S01]  /*1980*/  UMOV UR24, UR5 ;  /* 0x0000000500187c82 */ /* 0x000fe20008000000 */
[----:B------:R-:W-:Y:S02]  /*1990*/  UMOV UR17, UR6 ;  /* 0x0000000600117c82 */ /* 0x000fe40008000000 */
[----:B------:R1:W-:Y:S01]  /*19a0*/  UTMALDG.3D [UR8], [UR20], desc[UR18] ;  /* 0x00001208140075b4 */ /* 0x0003e20008011000 */
[----:B------:R-:W-:-:S09]  /*19b0*/  UISETP.NE.AND UP0, UPT, UR16, UR5, UPT ;  /* 0x000000051000728c */ /* 0x000fd2000bf05270 */
[----:B------:R-:W-:Y:S05]  /*19c0*/  BRA.U UP0, `(.L_x_25) ;  /* 0xfffffffd00607547 */ /* 0x000fea000b83ffff */
.L_x_20:
[----:B-1----:R-:W-:Y:S01]  /*19d0*/  ULEA UR8, UR6, UR4, 0x3 ;  /* 0x0000000406087291 */ /* 0x002fe2000f8e18ff */
[----:B------:R-:W-:Y:S01]  /*19e0*/  SHF.L.U32 R2, R15, 0x1f, RZ ;  /* 0x0000001f0f027819 */ /* 0x000fe200000006ff */
[----:B------:R-:W-:Y:S01]  /*19f0*/  @!P1 SYNCS.ARRIVE.TRANS64.A1T0 RZ, [UR4+0x98], RZ ;  /* 0x000098ffffff99a7 */ /* 0x000fe20008100004 */
[----:B------:R-:W-:-:S06]  /*1a00*/  UISETP.GT.AND UP0, UPT, UR15, UR14, UPT ;  /* 0x0000000e0f00728c */ /* 0x000fcc000bf04270 */
[----:B--2---:R1:W2:Y:S03]  /*1a10*/  SYNCS.PHASECHK.TRANS64.TRYWAIT P0, [UR8+0x40], R2 ;  /* 0x00004002ff0075a7 */ /* 0x0042a60008001108 */
[----:B------:R-:W-:Y:S05]  /*1a20*/  BRA.U !UP0, `(.L_x_26) ;  /* 0x0000000108ac7547 */ /* 0x000fea000b800000 */
[----:B------:R-:W-:Y:S01]  /*1a30*/  UIADD3 UR21, UPT, UPT, UR7, UR24, URZ ;  /* 0x0000001807157290 */ /* 0x000fe2000fffe0ff */
[----:B------:R-:W-:-:S11]  /*1a40*/  UMOV UR25, UR6 ;  /* 0x0000000600197c82 */ /* 0x000fd60008000000 */
.L_x_31:
[----:B-1----:R-:W-:Y:S01]  /*1a50*/  ULEA UR17, UR25, UR4, 0x3 ;  /* 0x0000000419117291 */ /* 0x002fe2000f8e18ff */
[----:B--2---:R-:W-:Y:S01]  /*1a60*/  @!P5 MOV R3, 0x6000 ;  /* 0x000060000003d802 */ /* 0x004fe20000000f00 */
[----:B--2---:R-:W-:Y:S10]  /*1a70*/  @P0 BRA `(.L_x_27) ;  /* 0x00000000000c0947 */ /* 0x004ff40003800000 */
[----:B------:R-:W-:-:S04]  /*1a80*/  SHF.L.U32 R5, R15, 0x1f, RZ ;  /* 0x0000001f0f057819 */ /* 0x000fc800000006ff */
[----:B------:R-:W2:Y:S02]  /*1a90*/  SYNCS.PHASECHK.TRANS64.TRYWAIT P0, [UR17+0x40], R5 ;  /* 0x00004005ff0075a7 */ /* 0x000ea40008001111 */
[----:B--2---:R-:W-:Y:S05]  /*1aa0*/  @!P0 BRA `(.L_x_28) ;  /* 0x0000005000d08947 */ /* 0x004fea0003800000 */
.L_x_27:
[----:B------:R2:W-:Y:S01]  /*1ab0*/  @!P5 SYNCS.ARRIVE.TRANS64 RZ, [UR17], R3 ;  /* 0x00000003ffffd9a7 */ /* 0x0005e20008000011 */
[----:B------:R-:W-:Y:S04]  /*1ac0*/  BSSY.RECONVERGENT B0, `(.L_x_29) ;  /* 0x0000003000007945 */ /* 0x000fe80003800200 */
[----:B------:R-:W-:Y:S05]  /*1ad0*/  @P4 BRA `(.L_x_30) ;  /* 0x0000000000044947 */ /* 0x000fea0003800000 */
[----:B------:R-:W-:Y:S05]  /*1ae0*/  BPT.TRAP 0x1 ;  /* 0x000000040000795c */ /* 0x000fea0000300000 */
.L_x_30:
[----:B------:R-:W-:Y:S05]  /*1af0*/  BSYNC.RECONVERGENT B0 ;  /* 0x0000000000007941 */ /* 0x000fea0003800200 */
.L_x_29:
        /* <DEDUP_REMOVED lines=10> */
[----:B------:R-:W-:Y:S01]  /*1ba0*/  UIADD3 UR16, UPT, UPT, UR16, 0x4400, URZ ;  /* 0x0000440010107890 */ /* 0x000fe2000fffe0ff */
[----:B-1----:R-:W-:Y:S01]  /*1bb0*/  SHF.L.U32 R2, R15, 0x1f, RZ ;  /* 0x0000001f0f027819 */ /* 0x002fe200000006ff */
[----:B------:R-:W-:Y:S02]  /*1bc0*/  UIADD3.X UR31, UPT, UPT, URZ, UR23, URZ, UP1, !UPT ;  /* 0x00000017ff1f7290 */ /* 0x000fe40008ffe4ff */
[----:B------:R-:W-:Y:S01]  /*1bd0*/  UIADD3.X UR29, UPT, UPT, URZ, UR23, URZ, UP0, !UPT ;  /* 0x00000017ff1d7290 */ /* 0x000fe200087fe4ff */
[----:B------:R1:W1:Y:S01]  /*1be0*/  SYNCS.PHASECHK.TRANS64.TRYWAIT P0, [UR8+0x40], R2 ;  /* 0x00004002ff0075a7 */ /* 0x0002620008001108 */
[----:B------:R-:W-:Y:S01]  /*1bf0*/  ULEA UR8, UR25, UR4, 0xd ;  /* 0x0000000419087291 */ /* 0x000fe2000f8e68ff */
[----:B------:R-:W-:Y:S01]  /*1c00*/  UMOV UR26, 0x0 ;  /* 0x00000000001a7882 */ /* 0x000fe20000000000 */
[----:B------:R-:W-:-:S02]  /*1c10*/  UMOV UR27, 0x10000000 ;  /* 0x10000000001b7882 */ /* 0x000fc40000000000 */
[----:B------:R-:W-:Y:S01]  /*1c20*/  UIADD3 UR8, UPT, UPT, UR8, 0x24400, URZ ;  /* 0x0002440008087890 */ /* 0x000fe2000fffe0ff */
[----:B------:R-:W-:Y:S01]  /*1c30*/  UMOV UR19, UR35 ;  /* 0x0000002300137c82 */ /* 0x000fe20008000000 */
[----:B------:R-:W-:Y:S01]  /*1c40*/  UMOV UR20, UR36 ;  /* 0x0000002400147c82 */ /* 0x000fe20008000000 */
[----:B------:R-:W-:Y:S01]  /*1c50*/  UMOV UR12, UR36 ;  /* 0x00000024000c7c82 */ /* 0x000fe20008000000 */
[----:B------:R-:W-:Y:S01]  /*1c60*/  UMOV UR9, UR17 ;  /* 0x0000001100097c82 */ /* 0x000fe20008000000 */
[----:B------:R-:W-:Y:S01]  /*1c70*/  UMOV UR10, UR18 ;  /* 0x00000012000a7c82 */ /* 0x000fe20008000000 */
[----:B------:R1:W-:Y:S01]  /*1c80*/  UTMALDG.3D [UR16], [UR30], desc[UR26] ;  /* 0x00001a101e0075b4 */ /* 0x0003e20008011000 */
[----:B------:R-:W-:Y:S01]  /*1c90*/  UIADD3 UR24, UPT, UPT, UR24, 0x1, URZ ;  /* 0x0000000118187890 */ /* 0x000fe2000fffe0ff */
[----:B------:R-:W-:-:S03]  /*1ca0*/  UMOV UR25, UR6 ;  /* 0x0000000600197c82 */ /* 0x000fc60008000000 */
[----:B------:R-:W-:Y:S01]  /*1cb0*/  UISETP.NE.AND UP0, UPT, UR24, UR21, UPT ;  /* 0x000000151800728c */ /* 0x000fe2000bf05270 */
[----:B------:R1:W-:Y:S08]  /*1cc0*/  UTMALDG.3D [UR8], [UR28], desc[UR26] ;  /* 0x00001a081c0075b4 */ /* 0x0003f00008011000 */
[----:B------:R-:W-:Y:S05]  /*1cd0*/  BRA.U UP0, `(.L_x_31) ;  /* 0xfffffffd005c7547 */ /* 0x000fea000b83ffff */
.L_x_26:
[----:B-1----:R-:W-:Y:S01]  /*1ce0*/  LEA R2, R14, UR4, 0x3 ;  /* 0x000000040e027c11 */ /* 0x002fe2000f8e18ff */
[----:B------:R-:W-:Y:S01]  /*1cf0*/  NOP ;  /* 0x0000000000007918 */ /* 0x000fe20000000000 */
[----:B--2---:R-:W-:Y:S02]  /*1d00*/  SHF.L.U32 R3, R12, 0x1f, RZ ;  /* 0x0000001f0c037819 */ /* 0x004fe400000006ff */
[----:B------:R-:W-:Y:S02]  /*1d10*/  LEA R4, R14, UR4, 0x4 ;  /* 0x000000040e047c11 */ /* 0x000fe4000f8e20ff */
[----:B------:R-:W1:Y:S02]  /*1d20*/  SYNCS.PHASECHK.TRANS64.TRYWAIT P0, [R2+URZ+0xa0], R3 ;  /* 0x0000a003020075a7 */ /* 0x000e6400080011ff */
[----:B-1----:R-:W-:Y:S05]  /*1d30*/  @!P0 BRA `(.L_x_32) ;  /* 0x0000005000448947 */ /* 0x002fea0003800000 */
.L_x_102:
[----:B------:R-:W2:Y:S01]  /*1d40*/  LDS.128 R4, [R4+0x130] ;  /* 0x0001300004047984 */ /* 0x000ea20000000c00 */
[----:B---3--:R-:W-:Y:S01]  /*1d50*/  ISETP.GE.AND P0, PT, R72, 0x1, PT ;  /* 0x000000014800780c */ /* 0x008fe20003f06270 */
[----:B-1----:R-:W-:Y:S01]  /*1d60*/  VIADD R2, R2, 0xb0 ;  /* 0x000000b002027836 */ /* 0x002fe20000000000 */
[----:B------:R-:W-:Y:S01]  /*1d70*/  @!PT LDS RZ, [RZ] ;  /* 0x00000000fffff984 */ /* 0x000fe20000000800 */
[----:B------:R-:W-:Y:S01]  /*1d80*/  @!PT LDS RZ, [RZ] ;  /* 0x00000000fffff984 */ /* 0x000fe20000000800 */
[----:B------:R-:W-:Y:S01]  /*1d90*/  @!PT LDS RZ, [RZ] ;  /* 0x00000000fffff984 */ /* 0x000fe20000000800 */
[----:B------:R-:W-:Y:S01]  /*1da0*/  @!PT LDS RZ, [RZ] ;  /* 0x00000000fffff984 */ /* 0x000fe20000000800 */
[----:B------:R1:W-:Y:S06]  /*1db0*/  MEMBAR.ALL.CTA ;  /* 0x0000000000007992 */ /* 0x0003ec0000008000 */
[----:B-1----:R-:W1:Y:S01]  /*1dc0*/  FENCE.VIEW.ASYNC.S ;  /* 0x00000000000073c6 */ /* 0x002e620000000000 */
[----:B------:R-:W-:-:S04]  /*1dd0*/  PRMT R2, RZ, 0x654, R2 ;  /* 0x00000654ff027816 */ /* 0x000fc80000000002 */
[----:B-1----:R1:W-:Y:S01]  /*1de0*/  SYNCS.ARRIVE.TRANS64.RED.A1T0 RZ, [R2+URZ], RZ ;  /* 0x000000ff02ff79a7 */ /* 0x0023e200081004ff */
[----:B--2---:R-:W-:-:S13]  /*1df0*/  LOP3.LUT P2, RZ, R6, 0x1, RZ, 0xc0, !PT ;  /* 0x0000000106ff7812 */ /* 0x004fda000784c0ff */
[----:B------:R-:W-:Y:S01]  /*1e00*/  @P2 SHF.R.U32.HI R3, RZ, 0x10, R5 ;  /* 0x00000010ff032819 */ /* 0x000fe20000011605 */
[----:B------:R-:W-:Y:S01]  /*1e10*/  VOTEU.ANY UP0, P2 ;  /* 0x0000000000ff7886 */ /* 0x000fe20001000100 */
[----:B------:R-:W-:Y:S02]  /*1e20*/  @P2 MOV R13, R4 ;  /* 0x00000004000d2202 */ /* 0x000fe40000000f00 */
[----:B------:R-:W-:Y:S02]  /*1e30*/  @P2 R2UR.BROADCAST UR8, R3 ;  /* 0x00000000030822ca */ /* 0x000fe400008e0000 */
[----:B------:R-:W-:-:S11]  /*1e40*/  @P2 LOP3.LUT R11, R5, 0xffff, RZ, 0xc0, !PT ;  /* 0x0000ffff050b2812 */ /* 0x000fd600078ec0ff */
[----:B------:R-:W-:Y:S01]  /*1e50*/  @UP0 UMOV UR36, UR8 ;  /* 0x0000000800240c82 */ /* 0x000fe20008000000 */
[----:B-1----:R-:W-:Y:S05]  /*1e60*/  @!P0 BRA `(.L_x_33) ;  /* 0x0000000000b88947 */ /* 0x002fea0003800000 */
[----:B------:R-:W4:Y:S01]  /*1e70*/  LDC.64 R4, c[0x0][0xb18] ;  /* 0x0002c600ff047b82 */ /* 0x000f220000000a00 */
[----:B------:R-:W-:-:S07]  /*1e80*/  ISETP.NE.AND P3, PT, R72, 0x1, PT ;  /* 0x000000014800780c */ /* 0x000fce0003f65270 */
[----:B------:R-:W1:Y:S08]  /*1e90*/  LDC.64 R6, c[0x0][0xb10] ;  /* 0x0002c400ff067b82 */ /* 0x000e700000000a00 */
[----:B------:R-:W2:Y:S08]  /*1ea0*/  LDC R16, c[0x0][0xb20] ;  /* 0x0002c800ff107b82 */ /* 0x000eb00000000800 */
[----:B------:R-:W3:Y:S01]  /*1eb0*/  LDC R18, c[0x0][0xb0c] ;  /* 0x0002c300ff127b82 */ /* 0x000ee20000000800 */
[----:B----4-:R-:W-:Y:S01]  /*1ec0*/  IMAD.HI.U32 R17, R0, R5, RZ ;  /* 0x0000000500117227 */ /* 0x010fe200078e00ff */
[----:B------:R-:W-:-:S03]  /*1ed0*/  ISETP.NE.AND P0, PT, R4, 0x1, PT ;  /* 0x000000010400780c */ /* 0x000fc60003f05270 */
[----:B------:R-:W-:-:S03]  /*1ee0*/  IMAD.HI.U32 R5, R11, R5, RZ ;  /* 0x000000050b057227 */ /* 0x000fc600078e00ff */
[----:B------:R-:W4:Y:S01]  /*1ef0*/  LDC.64 R2, c[0x0][0xb28] ;  /* 0x0002ca00ff027b82 */ /* 0x000f220000000a00 */
[----:B-1----:R-:W-:-:S04]  /*1f00*/  IMAD.HI.U32 R20, R9, R6, RZ ;  /* 0x0000000609147227 */ /* 0x002fc800078e00ff */
[----:B------:R-:W-:Y:S01]  /*1f10*/  IMAD.HI.U32 R22, R13, R6, RZ ;  /* 0x000000060d167227 */ /* 0x000fe200078e00ff */
[----:B------:R-:W-:Y:S02]  /*1f20*/  SHF.R.U32.HI R20, RZ, R7, R20 ;  /* 0x00000007ff147219 */ /* 0x000fe40000011614 */
[-C--:B--2---:R-:W-:Y:S02]  /*1f30*/  SHF.R.U32.HI R17, RZ, R16.reuse, R17 ;  /* 0x00000010ff117219 */ /* 0x084fe40000011611 */
[----:B------:R-:W-:Y:S02]  /*1f40*/  SHF.R.U32.HI R16, RZ, R16, R5 ;  /* 0x00000010ff107219 */ /* 0x000fe40000011605 */
[----:B------:R-:W-:Y:S02]  /*1f50*/  SEL R17, R0, R17, !P0 ;  /* 0x0000001100117207 */ /* 0x000fe40004000000 */
[----:B------:R-:W-:Y:S02]  /*1f60*/  SHF.R.U32.HI R22, RZ, R7, R22 ;  /* 0x00000007ff167219 */ /* 0x000fe40000011616 */
[----:B---3--:R-:W-:-:S02]  /*1f70*/  ISETP.NE.AND P1, PT, R18, 0x1, PT ;  /* 0x000000011200780c */ /* 0x008fc40003f25270 */
[----:B------:R-:W-:Y:S02]  /*1f80*/  SEL R5, R11, R16, !P0 ;  /* 0x000000100b057207 */ /* 0x000fe40004000000 */
[----:B------:R-:W-:Y:S02]  /*1f90*/  SEL R19, R9, R20, !P1 ;  /* 0x0000001409137207 */ /* 0x000fe40004800000 */
[----:B------:R-:W-:Y:S01]  /*1fa0*/  SEL R7, R13, R22, !P1 ;  /* 0x000000160d077207 */ /* 0x000fe20004800000 */
[----:B----4-:R-:W-:-:S04]  /*1fb0*/  IMAD.HI.U32 R20, R17, R2, RZ ;  /* 0x0000000211147227 */ /* 0x010fc800078e00ff */
        /* <DEDUP_REMOVED lines=10> */
[----:B------:R-:W-:-:S04]  /*2060*/  @!P0 IMAD.HI.U32 R16, R7, R2, RZ ;  /* 0x0000000207108227 */ /* 0x000fc800078e00ff */
[----:B------:R-:W-:Y:S01]  /*2070*/  IMAD.MOV R2, RZ, RZ, -R6 ;  /* 0x000000ffff027224 */ /* 0x000fe200078e0a06 */
[----:B------:R-:W-:-:S03]  /*2080*/  @!P0 SHF.R.U32.HI R16, RZ, R3, R16 ;  /* 0x00000003ff108219 */ /* 0x000fc60000011610 */
[----:B------:R-:W-:Y:S01]  /*2090*/  IMAD R2, R72, R2, R5 ;  /* 0x0000000248027224 */ /* 0x000fe200078e0205 */
        /* <DEDUP_REMOVED lines=11> */
.L_x_33:
[----:B------:R-:W1:Y:S02]  /*2150*/  LDCU UR8, c[0x0][0xb30] ;  /* 0x00016600ff0877ac */ /* 0x000e640008000800 */
[----:B-1----:R-:W-:-:S09]  /*2160*/  UISETP.NE.AND UP0, UPT, UR8, 0x1, UPT ;  /* 0x000000010800788c */ /* 0x002fd2000bf05270 */
[----:B------:R-:W-:Y:S05]  /*2170*/  BRA.U UP0, `(.L_x_34) ;  /* 0x0000000100407547 */ /* 0x000fea000b800000 */
[----:B------:R-:W1:Y:S08]  /*2180*/  LDC.64 R4, c[0x0][0xb10] ;  /* 0x0002c400ff047b82 */ /* 0x000e700000000a00 */
[----:B------:R-:W2:Y:S08]  /*2190*/  LDC.64 R2, c[0x0][0xb18] ;  /* 0x0002c600ff027b82 */ /* 0x000eb00000000a00 */
[----:B------:R-:W3:Y:S08]  /*21a0*/  LDC R6, c[0x0][0xb20] ;  /* 0x0002c800ff067b82 */ /* 0x000ef00000000800 */
[----:B------:R-:W4:Y:S01]  /*21b0*/  LDC R16, c[0x0][0xb0c] ;  /* 0x0002c300ff107b82 */ /* 0x000f220000000800 */
[----:B-1----:R-:W-:-:S05]  /*21c0*/  IMAD.HI.U32 R4, R13, R4, RZ ;  /* 0x000000040d047227 */ /* 0x002fca00078e00ff */
[----:B------:R-:W-:Y:S01]  /*21d0*/  SHF.R.U32.HI R4, RZ, R5, R4 ;  /* 0x00000005ff047219 */ /* 0x000fe20000011604 */
[----:B--2---:R-:W-:Y:S01]  /*21e0*/  IMAD.HI.U32 R3, R11, R3, RZ ;  /* 0x000000030b037227 */ /* 0x004fe200078e00ff */
[----:B------:R-:W-:-:S04]  /*21f0*/  ISETP.NE.AND P0, PT, R2, 0x1, PT ;  /* 0x000000010200780c */ /* 0x000fc80003f05270 */
[----:B---3--:R-:W-:-:S04]  /*2200*/  SHF.R.U32.HI R6, RZ, R6, R3 ;  /* 0x00000006ff067219 */ /* 0x008fc80000011603 */
[----:B------:R-:W-:Y:S02]  /*2210*/  SEL R3, R11, R6, !P0 ;  /* 0x000000060b037207 */ /* 0x000fe40004000000 */
[----:B----4-:R-:W-:-:S04]  /*2220*/  ISETP.NE.AND P1, PT, R16, 0x1, PT ;  /* 0x000000011000780c */ /* 0x010fc80003f25270 */
[----:B------:R-:W-:-:S05]  /*2230*/  SEL R4, R13, R4, !P1 ;  /* 0x000000040d047207 */ /* 0x000fca0004800000 */
[----:B------:R-:W-:Y:S02]  /*2240*/  IMAD.IADD R5, R3, 0x1, -R4 ;  /* 0x0000000103057824 */ /* 0x000fe400078e0a04 */
[----:B------:R-:W-:Y:S02]  /*2250*/  IMAD.IADD R3, R4, 0x1, -R3 ;  /* 0x0000000104037824 */ /* 0x000fe400078e0a03 */
[----:B------:R-:W-:Y:S02]  /*2260*/  IMAD R13, R5, R16, R13 ;  /* 0x00000010050d7224 */ /* 0x000fe400078e020d */
[----:B------:R-:W-:-:S07]  /*2270*/  IMAD R11, R3, R2, R11 ;  /* 0x00000002030b7224 */ /* 0x000fce00078e020b */
.L_x_34:
[----:B------:R-:W-:Y:S01]  /*2280*/  VIADD R14, R14, 0x1 ;  /* 0x000000010e0e7836 */ /* 0x000fe20000000000 */
[----:B------:R-:W-:Y:S01]  /*2290*/  PLOP3.LUT P1, PT, PT, PT, PT, 0x80, 0x8 ;  /* 0x000000000008781c */ /* 0x000fe20003f2f070 */
[----:B------:R-:W-:Y:S02]  /*22a0*/  IMAD.IADD R167, R13, 0x1, R166 ;  /* 0x000000010da77824 */ /* 0x000fe400078e02a6 */
[----:B------:R-:W-:Y:S01]  /*22b0*/  IMAD.IADD R165, R11, 0x1, R164 ;  /* 0x000000010ba57824 */ /* 0x000fe200078e02a4 */
[----:B------:R-:W-:-:S04]  /*22c0*/  ISETP.NE.AND P0, PT, R14, 0x2, PT ;  /* 0x000000020e00780c */ /* 0x000fc80003f05270 */
[----:B------:R-:W-:Y:S02]  /*22d0*/  SEL R3, RZ, 0x1, P0 ;  /* 0x00000001ff037807 */ /* 0x000fe40000000000 */
[----:B------:R-:W-:Y:S02]  /*22e0*/  SEL R14, R14, RZ, P0 ;  /* 0x000000ff0e0e7207 */ /* 0x000fe40000000000 */
[----:B------:R-:W-:Y:S01]  /*22f0*/  LOP3.LUT R12, R12, R3, RZ, 0x3c, !PT ;  /* 0x000000030c0c7212 */ /* 0x000fe200078e3cff */
[----:B------:R-:W-:Y:S06]  /*2300*/  @P2 BRA `(.L_x_35) ;  /* 0xfffffff000982947 */ /* 0x000fec000383ffff */
[----:B------:R-:W-:Y:S01]  /*2310*/  UIADD3 UR4, UPT, UPT, UR4, 0x40, URZ ;  /* 0x0000004004047890 */ /* 0x000fe2000fffe0ff */
[----:B------:R-:W-:-:S03]  /*2320*/  SHF.L.U32 R3, R15, 0x1f, RZ ;  /* 0x0000001f0f037819 */ /* 0x000fc600000006ff */
[----:B------:R-:W-:-:S09]  /*2330*/  ULEA UR5, UR6, UR4, 0x3 ;  /* 0x0000000406057291 */ /* 0x000fd2000f8e18ff */
[----:B------:R-:W1:Y:S02]  /*2340*/  SYNCS.PHASECHK.TRANS64.TRYWAIT P0, [UR5], R3 ;  /* 0x00000003ff0075a7 */ /* 0x000e640008001105 */
[----:B-1----:R-:W-:Y:S05]  /*2350*/  @!P0 BRA `(.L_x_36) ;  /* 0x0000004800d08947 */ /* 0x002fea0003800000 */
.L_x_104:
[----:B------:R-:W-:-:S04]  /*2360*/  UIADD3 UR6, UPT, UPT, UR6, 0x1, URZ ;  /* 0x0000000106067890 */ /* 0x000fc8000fffe0ff */
[----:B------:R-:W-:-:S04]  /*2370*/  UISETP.NE.AND UP0, UPT, UR6, 0x8, UPT ;  /* 0x000000080600788c */ /* 0x000fc8000bf05270 */
[----:B------:R-:W-:Y:S02]  /*2380*/  USEL UR7, URZ, 0x1, UP0 ;  /* 0x00000001ff077887 */ /* 0x000fe40008000000 */
[----:B------:R-:W-:-:S04]  /*2390*/  USEL UR6, UR6, URZ, UP0 ;  /* 0x000000ff06067287 */ /* 0x000fc80008000000 */
[----:B------:R-:W-:Y:S01]  /*23a0*/  ULEA UR5, UR6, UR4, 0x3 ;  /* 0x0000000406057291 */ /* 0x000fe2000f8e18ff */
[----:B------:R-:W-:-:S04]  /*23b0*/  LOP3.LUT R2, R15, UR7, RZ, 0x3c, !PT ;  /* 0x000000070f027c12 */ /* 0x000fc8000f8e3cff */
[----:B-1----:R-:W-:-:S04]  /*23c0*/  SHF.L.U32 R3, R2, 0x1f, RZ ;  /* 0x0000001f02037819 */ /* 0x002fc800000006ff */
[----:B------:R-:W1:Y:S02]  /*23d0*/  SYNCS.PHASECHK.TRANS64.TRYWAIT P0, [UR5], R3 ;  /* 0x00000003ff0075a7 */ /* 0x000e640008001105 */
[----:B-1----:R-:W-:Y:S05]  /*23e0*/  @!P0 BRA `(.L_x_37) ;  /* 0x0000004800c48947 */ /* 0x002fea0003800000 */
.L_x_106:
        /* <DEDUP_REMOVED lines=9> */
.L_x_108:
        /* <DEDUP_REMOVED lines=9> */
.L_x_110:
        /* <DEDUP_REMOVED lines=9> */
.L_x_112:
        /* <DEDUP_REMOVED lines=9> */
.L_x_114:
        /* <DEDUP_REMOVED lines=9> */
.L_x_116:
[----:B------:R-:W-:-:S04]  /*26c0*/  UIADD3 UR6, UPT, UPT, UR6, 0x1, URZ ;  /* 0x0000000106067890 */ /* 0x000fc8000fffe0ff */
[----:B------:R-:W-:-:S04]  /*26d0*/  UISETP.NE.AND UP0, UPT, UR6, 0x8, UPT ;  /* 0x000000080600788c */ /* 0x000fc8000bf05270 */
[----:B------:R-:W-:Y:S02]  /*26e0*/  USEL UR5, URZ, 0x1, UP0 ;  /* 0x00000001ff057887 */ /* 0x000fe40008000000 */
[----:B------:R-:W-:-:S04]  /*26f0*/  USEL UR6, UR6, URZ, UP0 ;  /* 0x000000ff06067287 */ /* 0x000fc80008000000 */
[----:B------:R-:W-:Y:S01]  /*2700*/  ULEA UR6, UR6, UR4, 0x3 ;  /* 0x0000000406067291 */ /* 0x000fe2000f8e18ff */
[----:B-1----:R-:W-:-:S04]  /*2710*/  LOP3.LUT R3, R2, UR5, RZ, 0x3c, !PT ;  /* 0x0000000502037c12 */ /* 0x002fc8000f8e3cff */
[----:B------:R-:W-:Y:S01]  /*2720*/  SHF.L.U32 R3, R3, 0x1f, RZ ;  /* 0x0000001f03037819 */ /* 0x000fe200000006ff */
[----:B----4-:R-:W-:-:S07]  /*2730*/  IMAD.U32 R0, RZ, RZ, UR6 ;  /* 0x00000006ff007e24 */ /* 0x010fce000f8e00ff */
.L_x_43:
[----:B-1----:R1:W2:Y:S02]  /*2740*/  SYNCS.PHASECHK.TRANS64.TRYWAIT P0, [R0+URZ], R3 ;  /* 0x00000003000075a7 */ /* 0x0022a400080011ff */
[----:B--2---:R-:W-:Y:S05]  /*2750*/  @!P0 NANOSLEEP.SYNCS 0x989680 ;  /* 0x009896800000895d */ /* 0x004fea0003900000 */
[----:B------:R-:W2:Y:S02]  /*2760*/  @!P0 SYNCS.PHASECHK.TRANS64 P0, [R0+URZ], R3 ;  /* 0x00000003000085a7 */ /* 0x000ea400080010ff */
[----:B--2---:R-:W-:Y:S05]  /*2770*/  @P0 EXIT ;  /* 0x000000000000094d */ /* 0x004fea0003800000 */
[----:B------:R-:W-:Y:S05]  /*2780*/  BRA `(.L_x_43) ;  /* 0xfffffffc00ec7947 */ /* 0x000fea000383ffff */
.L_x_17:
[----:B------:R-:W-:-:S04]  /*2790*/  UISETP.NE.AND UP1, UPT, UR37, URZ, UPT ;  /* 0x000000ff2500728c */ /* 0x000fc8000bf25270 */
[----:B------:R-:W-:-:S09]  /*27a0*/  UISETP.NE.OR UP1, UPT, UR8, 0x1, UP1 ;  /* 0x000000010800788c */ /* 0x000fd20008f25670 */
[----:B------:R-:W-:Y:S05]  /*27b0*/  BRA.U UP1, `(.L_x_44) ;  /* 0x0000000501487547 */ /* 0x000fea000b800000 */
[----:B------:R-:W-:Y:S01]  /*27c0*/  ISETP.NE.AND P2, PT, R2, RZ, PT ;  /* 0x000000ff0200720c */ /* 0x000fe20003f45270 */
[----:B------:R-:W-:Y:S01]  /*27d0*/  IMAD.MOV.U32 R12, RZ, RZ, 0x1 ;  /* 0x00000001ff0c7424 */ /* 0x000fe200078e00ff */
[----:B------:R-:W-:Y:S02]  /*27e0*/  CS2R R10, SRZ ;  /* 0x00000000000a7805 */ /* 0x000fe4000001ff00 */
[----:B------:R-:W-:Y:S01]  /*27f0*/  CS2R R8, SRZ ;  /* 0x0000000000087805 */ /* 0x000fe2000001ff00 */
[----:B------:R-:W-:Y:S01]  /*2800*/  UMOV UR4, 0x400 ;  /* 0x0000040000047882 */ /* 0x000fe20000000000 */
[----:B------:R-:W-:Y:S01]  /*2810*/  UMOV UR6, URZ ;  /* 0x000000ff00067c82 */ /* 0x000fe20008000000 */
[----:B------:R-:W-:-:S12]  /*2820*/  ULEA UR37, UR37, UR4, 0x18 ;  /* 0x0000000425257291 */ /* 0x000fd8000f8ec0ff */
.L_x_48:
[----:B------:R-:W-:Y:S02]  /*2830*/  LEA R0, R8, UR37, 0x3 ;  /* 0x0000002508007c11 */ /* 0x000fe4000f8e18ff */
[----:B------:R-:W-:-:S03]  /*2840*/  SHF.L.U32 R5, R9, 0x1f, RZ ;  /* 0x0000001f09057819 */ /* 0x000fc600000006ff */
[----:B------:R-:W-:Y:S01]  /*2850*/  VIADD R4, R0, 0x110 ;  /* 0x0000011000047836 */ /* 0x000fe20000000000 */
[----:B------:R-:W1:Y:S02]  /*2860*/  SYNCS.PHASECHK.TRANS64.TRYWAIT P0, [R0+URZ+0x100], R5 ;  /* 0x00010005000075a7 */ /* 0x000e6400080011ff */
[----:B-1----:R-:W-:Y:S05]  /*2870*/  @!P0 BRA `(.L_x_45) ;  /* 0x0000004800308947 */ /* 0x002fea0003800000 */
.L_x_117:
[----:B------:R-:W-:Y:S01]  /*2880*/  ULEA UR5, UR6, UR37, 0x3 ;  /* 0x0000002506057291 */ /* 0x000fe2000f8e18ff */
[----:B------:R-:W-:Y:S02]  /*2890*/  PRMT R4, RZ, 0x654, R4 ;  /* 0x00000654ff047816 */ /* 0x000fe40000000004 */
[----:B-1----:R-:W-:Y:S01]  /*28a0*/  SHF.L.U32 R5, R12, 0x1f, RZ ;  /* 0x0000001f0c057819 */ /* 0x002fe200000006ff */
[----:B------:R-:W-:Y:S01]  /*28b0*/  UIADD3 UR4, UPT, UPT, UR5, 0xa0, URZ ;  /* 0x000000a005047890 */ /* 0x000fe2000fffe0ff */
[----:B------:R1:W-:Y:S05]  /*28c0*/  SYNCS.ARRIVE.TRANS64.RED.A1T0 RZ, [R4+URZ], RZ ;  /* 0x000000ff04ff79a7 */ /* 0x0003ea00081004ff */
[----:B------:R-:W-:Y:S01]  /*28d0*/  IMAD.U32 R7, RZ, RZ, UR4 ;  /* 0x00000004ff077e24 */ /* 0x000fe2000f8e00ff */
[----:B------:R-:W2:Y:S04]  /*28e0*/  SYNCS.PHASECHK.TRANS64.TRYWAIT P0, [UR5+0xb0], R5 ;  /* 0x0000b005ff0075a7 */ /* 0x000ea80008001105 */
[----:B------:R-:W-:Y:S01]  /*28f0*/  PRMT R6, R2, 0x654, R7 ;  /* 0x0000065402067816 */ /* 0x000fe20000000007 */
[----:B-1----:R-:W-:Y:S01]  /*2900*/  @!P2 IMAD.MOV.U32 R4, RZ, RZ, 0x10 ;  /* 0x00000010ff04a424 */ /* 0x002fe200078e00ff */
[----:B--2---:R-:W-:Y:S06]  /*2910*/  @!P0 BRA `(.L_x_46) ;  /* 0x00000048001c8947 */ /* 0x004fec0003800000 */
.L_x_119:
[----:B------:R-:W-:Y:S01]  /*2920*/  ULEA UR4, UR6, UR37, 0x4 ;  /* 0x0000002506047291 */ /* 0x000fe2000f8e20ff */
[----:B------:R-:W-:Y:S01]  /*2930*/  SEL R3, R6, R3, !P2 ;  /* 0x0000000306037207 */ /* 0x000fe20005000000 */
[----:B------:R-:W-:Y:S01]  /*2940*/  UIADD3 UR5, UPT, UPT, UR5, 0xa0, URZ ;  /* 0x000000a005057890 */ /* 0x000fe2000fffe0ff */
[----:B-1----:R-:W-:Y:S01]  /*2950*/  LEA R0, R11, UR37, 0x3 ;  /* 0x000000250b007c11 */ /* 0x002fe2000f8e18ff */
[----:B------:R-:W-:Y:S01]  /*2960*/  UIADD3 UR4, UPT, UPT, UR4, 0x130, URZ ;  /* 0x0000013004047890 */ /* 0x000fe2000fffe0ff */
[----:B------:R-:W-:Y:S01]  /*2970*/  SHF.L.U32 R5, R10, 0x1f, RZ ;  /* 0x0000001f0a057819 */ /* 0x000fe200000006ff */
[----:B------:R1:W-:Y:S01]  /*2980*/  @!P2 SYNCS.ARRIVE.TRANS64.RED RZ, [R3+URZ], R4 ;  /* 0x0000000403ffa9a7 */ /* 0x0003e200080004ff */
[----:B------:R-:W-:Y:S01]  /*2990*/  UIADD3 UR6, UPT, UPT, UR6, 0x1, URZ ;  /* 0x0000000106067890 */ /* 0x000fe2000fffe0ff */
[----:B------:R-:W-:-:S03]  /*29a0*/  VIADD R8, R8, 0x1 ;  /* 0x0000000108087836 */ /* 0x000fc60000000000 */
[----:B------:R-:W-:Y:S02]  /*29b0*/  UISETP.NE.AND UP0, UPT, UR6, 0x2, UPT ;  /* 0x000000020600788c */ /* 0x000fe4000bf05270 */
[----:B------:R-:W-:Y:S06]  /*29c0*/  UGETNEXTWORKID.BROADCAST [UR4], [UR5] ;  /* 0x00000000040073ca */ /* 0x000fec0008000100 */
[----:B------:R-:W-:Y:S01]  /*29d0*/  USEL UR4, URZ, 0x1, UP0 ;  /* 0x00000001ff047887 */ /* 0x000fe20008000000 */
[----:B------:R-:W-:Y:S01]  /*29e0*/  ISETP.NE.AND P0, PT, R8, 0x2, PT ;  /* 0x000000020800780c */ /* 0x000fe20003f05270 */
[----:B------:R-:W-:Y:S01]  /*29f0*/  USEL UR6, UR6, URZ, UP0 ;  /* 0x000000ff06067287 */ /* 0x000fe20008000000 */
[----:B------:R-:W2:Y:S03]  /*2a00*/  SYNCS.PHASECHK.TRANS64.TRYWAIT P1, [R0+URZ+0xa0], R5 ;  /* 0x0000a005000075a7 */ /* 0x000ea600080211ff */
[----:B------:R-:W-:Y:S01]  /*2a10*/  LOP3.LUT R12, R12, UR4, RZ, 0x3c, !PT ;  /* 0x000000040c0c7c12 */ /* 0x000fe2000f8e3cff */
[----:B-12---:R-:W-:Y:S07]  /*2a20*/  @!P1 BRA `(.L_x_47) ;  /* 0x0000004400f09947 */ /* 0x006fee0003800000 */
.L_x_120:
[C---:B------:R-:W-:Y:S01]  /*2a30*/  LEA R4, R11.reuse, UR37, 0x4 ;  /* 0x000000250b047c11 */ /* 0x040fe2000f8e20ff */
[----:B-1----:R-:W-:Y:S01]  /*2a40*/  VIADD R0, R0, 0xb0 ;  /* 0x000000b000007836 */ /* 0x002fe20000000000 */
[----:B------:R-:W-:Y:S01]  /*2a50*/  SEL R8, R8, RZ, P0 ;  /* 0x000000ff08087207 */ /* 0x000fe20000000000 */
[----:B------:R-:W-:-:S03]  /*2a60*/  VIADD R11, R11, 0x1 ;  /* 0x000000010b0b7836 */ /* 0x000fc60000000000 */
[----:B------:R-:W1:Y:S01]  /*2a70*/  LDS.128 R4, [R4+0x130] ;  /* 0x0001300004047984 */ /* 0x000e620000000c00 */
[----:B------:R-:W-:Y:S02]  /*2a80*/  PRMT R0, RZ, 0x654, R0 ;  /* 0x00000654ff007816 */ /* 0x000fe40000000000 */
[C---:B------:R-:W-:Y:S01]  /*2a90*/  ISETP.NE.AND P1, PT, R11.reuse, 0x2, PT ;  /* 0x000000020b00780c */ /* 0x040fe20003f25270 */
[----:B------:R-:W-:Y:S01]  /*2aa0*/  @!PT LDS RZ, [RZ] ;  /* 0x00000000fffff984 */ /* 0x000fe20000000800 */
[----:B------:R-:W-:Y:S01]  /*2ab0*/  @!PT LDS RZ, [RZ] ;  /* 0x00000000fffff984 */ /* 0x000fe20000000800 */
[----:B------:R-:W-:Y:S01]  /*2ac0*/  @!PT LDS RZ, [RZ] ;  /* 0x00000000fffff984 */ /* 0x000fe20000000800 */
[----:B------:R-:W-:Y:S01]  /*2ad0*/  @!PT LDS RZ, [RZ] ;  /* 0x00000000fffff984 */ /* 0x000fe20000000800 */
[----:B------:R2:W-:Y:S06]  /*2ae0*/  MEMBAR.ALL.CTA ;  /* 0x0000000000007992 */ /* 0x0005ec0000008000 */
[----:B--2---:R-:W2:Y:S01]  /*2af0*/  FENCE.VIEW.ASYNC.S ;  /* 0x00000000000073c6 */ /* 0x004ea20000000000 */
[----:B------:R-:W-:Y:S01]  /*2b00*/  SEL R11, R11, RZ, P1 ;  /* 0x000000ff0b0b7207 */ /* 0x000fe20000800000 */
[----:B--2---:R2:W-:Y:S01]  /*2b10*/  SYNCS.ARRIVE.TRANS64.RED.A1T0 RZ, [R0+URZ], RZ ;  /* 0x000000ff00ff79a7 */ /* 0x0045e200081004ff */
[----:B-1----:R-:W-:-:S02]  /*2b20*/  LOP3.LUT P3, RZ, R6, 0x1, RZ, 0xc0, !PT ;  /* 0x0000000106ff7812 */ /* 0x002fc4000786c0ff */
[----:B------:R-:W-:-:S04]  /*2b30*/  SEL R5, RZ, 0x1, P1 ;  /* 0x00000001ff057807 */ /* 0x000fc80000800000 */
[----:B------:R-:W-:Y:S02]  /*2b40*/  LOP3.LUT R10, R10, R5, RZ, 0x3c, !PT ;  /* 0x000000050a0a7212 */ /* 0x000fe400078e3cff */
[----:B--2---:R-:W-:-:S04]  /*2b50*/  SEL R0, RZ, 0x1, P0 ;  /* 0x00000001ff007807 */ /* 0x004fc80000000000 */
[----:B------:R-:W-:Y:S01]  /*2b60*/  LOP3.LUT R9, R9, R0, RZ, 0x3c, !PT ;  /* 0x0000000009097212 */ /* 0x000fe200078e3cff */
[----:B------:R-:W-:Y:S06]  /*2b70*/  @P3 BRA `(.L_x_48) ;  /* 0xfffffffc002c3947 */ /* 0x000fec000383ffff */
[----:B------:R-:W-:Y:S01]  /*2b80*/  ULEA UR5, UR6, UR37, 0x3 ;  /* 0x0000002506057291 */ /* 0x000fe2000f8e18ff */
[----:B------:R-:W-:-:S08]  /*2b90*/  SHF.L.U32 R3, R12, 0x1f, RZ ;  /* 0x0000001f0c037819 */ /* 0x000fd000000006ff */
[----:B------:R-:W1:Y:S02]  /*2ba0*/  SYNCS.PHASECHK.TRANS64 P0, [UR5+0xb0], R3 ;  /* 0x0000b003ff0075a7 */ /* 0x000e640008001005 */
[----:B-1----:R-:W-:Y:S05]  /*2bb0*/  @P0 BRA `(.L_x_49) ;  /* 0x0000000000080947 */ /* 0x002fea0003800000 */
[----:B------:R-:W1:Y:S02]  /*2bc0*/  SYNCS.PHASECHK.TRANS64.TRYWAIT P0, [UR5+0xb0], R3 ;  /* 0x0000b003ff0075a7 */ /* 0x000e640008001105 */
[----:B-1----:R-:W-:Y:S05]  /*2bd0*/  @!P0 BRA `(.L_x_50) ;  /* 0x0000004400988947 */ /* 0x002fea0003800000 */
.L_x_49:
[----:B------:R-:W-:-:S04]  /*2be0*/  UIADD3 UR4, UPT, UPT, UR6, 0x1, URZ ;  /* 0x0000000106047890 */ /* 0x000fc8000fffe0ff */
[----:B------:R-:W-:-:S04]  /*2bf0*/  UISETP.NE.AND UP0, UPT, UR4, 0x2, UPT ;  /* 0x000000020400788c */ /* 0x000fc8000bf05270 */
[----:B------:R-:W-:Y:S02]  /*2c00*/  USEL UR7, URZ, 0x1, UP0 ;  /* 0x00000001ff077887 */ /* 0x000fe40008000000 */
[----:B------:R-:W-:-:S04]  /*2c10*/  USEL UR4, UR4, URZ, UP0 ;  /* 0x000000ff04047287 */ /* 0x000fc80008000000 */
[----:B------:R-:W-:Y:S01]  /*2c20*/  ULEA UR4, UR4, UR37, 0x3 ;  /* 0x0000002504047291 */ /* 0x000fe2000f8e18ff */
[----:B-1----:R-:W-:-:S04]  /*2c30*/  LOP3.LUT R3, R12, UR7, RZ, 0x3c, !PT ;  /* 0x000000070c037c12 */ /* 0x002fc8000f8e3cff */
[----:B------:R-:W-:-:S04]  /*2c40*/  SHF.L.U32 R0, R3, 0x1f, RZ ;  /* 0x0000001f03007819 */ /* 0x000fc800000006ff */
[----:B------:R-:W1:Y:S02]  /*2c50*/  SYNCS.PHASECHK.TRANS64 P0, [UR4+0xb0], R0 ;  /* 0x0000b000ff0075a7 */ /* 0x000e640008001004 */
[----:B-1----:R-:W-:Y:S05]  /*2c60*/  @P0 EXIT ;  /* 0x000000000000094d */ /* 0x002fea0003800000 */
[----:B------:R-:W-:Y:S02]  /*2c70*/  SHF.L.U32 R3, R3, 0x1f, RZ ;  /* 0x0000001f03037819 */ /* 0x000fe400000006ff */
[----:B------:R-:W-:-:S07]  /*2c80*/  MOV R0, UR4 ;  /* 0x0000000400007c02 */ /* 0x000fce0008000f00 */
.L_x_51:
[----:B-1----:R1:W2:Y:S02]  /*2c90*/  SYNCS.PHASECHK.TRANS64.TRYWAIT P0, [R0+URZ+0xb0], R3 ;  /* 0x0000b003000075a7 */ /* 0x0022a400080011ff */
[----:B--2---:R-:W-:Y:S05]  /*2ca0*/  @!P0 NANOSLEEP.SYNCS 0x989680 ;  /* 0x009896800000895d */ /* 0x004fea0003900000 */
[----:B------:R-:W2:Y:S02]  /*2cb0*/  @!P0 SYNCS.PHASECHK.TRANS64 P0, [R0+URZ+0xb0], R3 ;  /* 0x0000b003000085a7 */ /* 0x000ea400080010ff */
[----:B--2---:R-:W-:Y:S05]  /*2cc0*/  @P0 EXIT ;  /* 0x000000000000094d */ /* 0x004fea0003800000 */
[----:B------:R-:W-:Y:S05]  /*2cd0*/  BRA `(.L_x_51) ;  /* 0xfffffffc00ec7947 */ /* 0x000fea000383ffff */
.L_x_44:
[----:B------:R-:W-:-:S09]  /*2ce0*/  UISETP.NE.AND UP1, UPT, UR8, URZ, UPT ;  /* 0x000000ff0800728c */ /* 0x000fd2000bf25270 */
[----:B------:R-:W-:Y:S05]  /*2cf0*/  BRA.U UP1, `(.L_x_52) ;  /* 0x0000000d01b47547 */ /* 0x000fea000b800000 */
[----:B------:R-:W-:Y:S01]  /*2d00*/  UMOV UR4, 0x40 ;  /* 0x0000004000047882 */ /* 0x000fe20000000000 */
[----:B------:R-:W-:Y:S01]  /*2d10*/  NOP ;  /* 0x0000000000007918 */ /* 0x000fe20000000000 */
[----:B------:R-:W-:Y:S01]  /*2d20*/  ULEA UR4, UR37, UR4, 0x18 ;  /* 0x0000000425047291 */ /* 0x000fe2000f8ec0ff */
[----:B------:R-:W-:Y:S02]  /*2d30*/  UMOV UR5, 0x400 ;  /* 0x0000040000057882 */ /* 0x000fe40000000000 */
[----:B------:R-:W-:-:S06]  /*2d40*/  ULEA UR37, UR37, UR5, 0x18 ;  /* 0x0000000525257291 */ /* 0x000fcc000f8ec0ff */
[----:B------:R-:W1:Y:S02]  /*2d50*/  LDS.U8 R0, [UR4+0x1c] ;  /* 0x00001c04ff007984 */ /* 0x000e640008000000 */
[----:B-1----:R-:W-:-:S13]  /*2d60*/  ISETP.NE.AND P0, PT, R0, RZ, PT ;  /* 0x000000ff0000720c */ /* 0x002fda0003f05270 */
[----:B------:R-:W-:Y:S05]  /*2d70*/  @P0 BRA `(.L_x_53) ;  /* 0x0000000000580947 */ /* 0x000fea0003800000 */
[----:B------:R-:W-:-:S13]  /*2d80*/  ELECT P0, URZ, PT ;  /* 0x0000000000ff782f */ /* 0x000fda0003800000 */
[----:B------:R-:W-:Y:S05]  /*2d90*/  @!P0 BRA `(.L_x_54) ;  /* 0x0000000000608947 */ /* 0x000fea0003800000 */
[----:B------:R-:W-:Y:S01]  /*2da0*/  UMOV UR5, 0x10 ;  /* 0x0000001000057882 */ /* 0x000fe20000000000 */
[----:B------:R-:W-:Y:S01]  /*2db0*/  HFMA2 R0, -RZ, RZ, 0, 5.9604644775390625e-08 ;  /* 0x00000001ff007431 */ /* 0x000fe200000001ff */
[----:B------:R-:W-:-:S03]  /*2dc0*/  MOV R2, 0xffff ;  /* 0x0000ffff00027802 */ /* 0x000fc60000000f00 */
[----:B------:R-:W-:Y:S04]  /*2dd0*/  DEPBAR.LE SB1, 0x36 ;  /* 0x00009d800000791a */ /* 0x000fe80000000000 */
[----:B------:R-:W1:Y:S02]  /*2de0*/  UTCATOMSWS.FIND_AND_SET.ALIGN UP0, UR5, UR5 ;  /* 0x00000005000575e3 */ /* 0x000e640008000800 */
[----:B-1----:R-:W-:Y:S01]  /*2df0*/  MOV R3, UR5 ;  /* 0x0000000500037c02 */ /* 0x002fe20008000f00 */
[----:B------:R-:W-:Y:S06]  /*2e00*/  BRA.U UP0, `(.L_x_55) ;  /* 0x0000000100187547 */ /* 0x000fec000b800000 */
.L_x_56:
[----:B------:R-:W-:Y:S05]  /*2e10*/  NANOSLEEP 0x64 ;  /* 0x000000640000795d */ /* 0x000fea0003800000 */
[----:B------:R-:W-:-:S05]  /*2e20*/  UMOV UR5, 0x10 ;  /* 0x0000001000057882 */ /* 0x000fca0000000000 */
[----:B------:R-:W-:Y:S04]  /*2e30*/  DEPBAR.LE SB1, 0x36 ;  /* 0x00009d800000791a */ /* 0x000fe80000000000 */
[----:B------:R-:W1:Y:S02]  /*2e40*/  UTCATOMSWS.FIND_AND_SET.ALIGN UP0, UR5, UR5 ;  /* 0x00000005000575e3 */ /* 0x000e640008000800 */
[----:B-1----:R-:W-:Y:S01]  /*2e50*/  MOV R3, UR5 ;  /* 0x0000000500037c02 */ /* 0x002fe20008000f00 */
[----:B------:R-:W-:Y:S05]  /*2e60*/  BRA.U !UP0, `(.L_x_56) ;  /* 0xfffffffd08e87547 */ /* 0x000fea000b83ffff */
.L_x_55:
[-C--:B------:R-:W-:Y:S02]  /*2e70*/  SHF.L.U32 R2, R2, R3.reuse, RZ ;  /* 0x0000000302027219 */ /* 0x080fe400000006ff */
[----:B------:R-:W-:Y:S01]  /*2e80*/  SHF.L.U32 R0, R0, R3, RZ ;  /* 0x0000000300007219 */ /* 0x000fe200000006ff */
[----:B------:R-:W-:Y:S02]  /*2e90*/  IMAD.SHL.U32 R3, R3, 0x20, RZ ;  /* 0x0000002003037824 */ /* 0x000fe400078e00ff */
[----:B------:R1:W-:Y:S04]  /*2ea0*/  ATOMS.OR RZ, [UR4+0x14], R2 ;  /* 0x00001402ffff798c */ /* 0x0003e8000b000004 */
[----:B------:R1:W-:Y:S04]  /*2eb0*/  ATOMS.OR RZ, [UR4+0x18], R0 ;  /* 0x00001800ffff798c */ /* 0x0003e8000b000004 */
[----:B------:R1:W-:Y:S01]  /*2ec0*/  STS [UR37+0x150], R3 ;  /* 0x00015003ff007988 */ /* 0x0003e20008000825 */
[----:B------:R-:W-:Y:S05]  /*2ed0*/  BRA `(.L_x_54) ;  /* 0x0000000000107947 */ /* 0x000fea0003800000 */
.L_x_53:
[----:B------:R-:W-:Y:S02]  /*2ee0*/  MOV R0, 0xffffffff ;  /* 0xffffffff00007802 */ /* 0x000fe40000000f00 */
[----:B------:R-:W-:-:S03]  /*2ef0*/  MOV R2, 0x2f20 ;  /* 0x00002f2000027802 */ /* 0x000fc60000000f00 */
[----:B------:R1:W-:Y:S04]  /*2f00*/  STS [UR37+0x150], R0 ;  /* 0x00015000ff007988 */ /* 0x0003e80008000825 */
[----:B-1-3-5:R-:W-:Y:S05]  /*2f10*/  CALL.REL.NOINC `($__internal_1_$__cuda_sm10x_tcgen05_guardrail_trap_phase_invalid_during_alloc) ;  /* 0x0000004800147944 */ /* 0x02afea0003c00000 */
.L_x_54:
[----:B------:R-:W-:Y:S05]  /*2f20*/  WARPSYNC.ALL ;  /* 0x0000000000007948 */ /* 0x000fea0003800000 */
[----:B------:R-:W2:Y:S01]  /*2f30*/  S2UR UR5, SR_CgaCtaId ;  /* 0x00000000000579c3 */ /* 0x000ea20000008800 */
[----:B------:R-:W-:Y:S01]  /*2f40*/  UMOV UR4, 0x400 ;  /* 0x0000040000047882 */ /* 0x000fe20000000000 */
[----:B------:R-:W-:-:S06]  /*2f50*/  NOP ;  /* 0x0000000000007918 */ /* 0x000fcc0000000000 */
[----:B------:R-:W-:Y:S06]  /*2f60*/  BAR.ARV 0x6, 0xa0 ;  /* 0x0182800000007b1d */ /* 0x000fec0000002000 */
[----:B------:R-:W4:Y:S01]  /*2f70*/  LDCU UR7, c[0x0][0x38c] ;  /* 0x00007180ff0777ac */ /* 0x000f220008000800 */
[----:B------:R-:W-:Y:S01]  /*2f80*/  IMAD.MOV.U32 R11, RZ, RZ, 0x1 ;  /* 0x00000001ff0b7424 */ /* 0x000fe200078e00ff */
[----:B------:R-:W-:Y:S01]  /*2f90*/  CS2R R8, SRZ ;  /* 0x0000000000087805 */ /* 0x000fe2000001ff00 */
[----:B------:R-:W-:Y:S01]  /*2fa0*/  IMAD.MOV.U32 R10, RZ, RZ, RZ ;  /* 0x000000ffff0a7224 */ /* 0x000fe200078e00ff */
[----:B------:R-:W3:Y:S01]  /*2fb0*/  LDCU UR6, c[0x0][0x38c] ;  /* 0x00007180ff0677ac */ /* 0x000ee20008000800 */
[----:B------:R-:W-:Y:S01]  /*2fc0*/  UMOV UR15, URZ ;  /* 0x000000ff000f7c82 */ /* 0x000fe20008000000 */
[----:B------:R-:W-:Y:S01]  /*2fd0*/  UMOV UR14, URZ ;  /* 0x000000ff000e7c82 */ /* 0x000fe20008000000 */
[----:B--2---:R-:W-:Y:S01]  /*2fe0*/  ULEA UR5, UR5, UR4, 0x18 ;  /* 0x0000000405057291 */ /* 0x004fe2000f8ec0ff */
[----:B------:R-:W-:Y:S01]  /*2ff0*/  UMOV UR24, 0x0 ;  /* 0x0000000000187882 */ /* 0x000fe20000000000 */
[----:B------:R-:W-:-:S02]  /*3000*/  UMOV UR25, 0x81004a0 ;  /* 0x081004a000197882 */ /* 0x000fc40000000000 */
[----:B------:R-:W-:Y:S02]  /*3010*/  UIADD3 UR10, UPT, UPT, UR5, 0x4400, URZ ;  /* 0x00004400050a7890 */ /* 0x000fe4000fffe0ff */
[----:B------:R-:W-:Y:S02]  /*3020*/  UIADD3 UR11, UPT, UPT, UR5, 0x24400, URZ ;  /* 0x00024400050b7890 */ /* 0x000fe4000fffe0ff */
[----:B----4-:R-:W-:Y:S01]  /*3030*/  UIADD3 UR7, UPT, UPT, UR7, 0x7f, URZ ;  /* 0x0000007f07077890 */ /* 0x010fe2000fffe0ff */
[----:B-1----:R-:W1:Y:S01]  /*3040*/  LDS R0, [UR5+0x150] ;  /* 0x00015005ff007984 */ /* 0x002e620008000800 */
[----:B------:R-:W-:Y:S02]  /*3050*/  USHF.R.U32.HI UR10, URZ, 0x4, UR10 ;  /* 0x00000004ff0a7899 */ /* 0x000fe4000801160a */
[----:B------:R-:W-:Y:S02]  /*3060*/  USHF.R.S32.HI UR4, URZ, 0x1f, UR7 ;  /* 0x0000001fff047899 */ /* 0x000fe40008011407 */
[----:B------:R-:W-:-:S02]  /*3070*/  USHF.R.U32.HI UR11, URZ, 0x4, UR11 ;  /* 0x00000004ff0b7899 */ /* 0x000fc4000801160b */
[----:B------:R-:W-:Y:S02]  /*3080*/  ULEA.HI UR4, UR4, UR7, URZ, 0x7 ;  /* 0x0000000704047291 */ /* 0x000fe4000f8f38ff */
[----:B------:R-:W-:Y:S02]  /*3090*/  ULOP3.LUT UR10, UR10, 0x3fff, URZ, 0xc0, !UPT ;  /* 0x00003fff0a0a7892 */ /* 0x000fe4000f8ec0ff */
[----:B------:R-:W-:Y:S02]  /*30a0*/  USHF.R.S32.HI UR4, URZ, 0x7, UR4 ;  /* 0x00000007ff047899 */ /* 0x000fe40008011404 */
[----:B------:R-:W-:Y:S02]  /*30b0*/  ULOP3.LUT UR11, UR11, 0x3fff, URZ, 0xc0, !UPT ;  /* 0x00003fff0b0b7892 */ /* 0x000fe4000f8ec0ff */
[----:B------:R-:W-:Y:S01]  /*30c0*/  UISETP.LT.AND UP0, UPT, UR4, 0x1, UPT ;  /* 0x000000010400788c */ /* 0x000fe2000bf01270 */
[----:B------:R-:W-:Y:S01]  /*30d0*/  UMOV UR22, 0x0 ;  /* 0x0000000000167882 */ /* 0x000fe20000000000 */
[----:B------:R-:W-:-:S02]  /*30e0*/  UMOV UR23, 0x81004a0 ;  /* 0x081004a000177882 */ /* 0x000fc40000000000 */
[----:B------:R-:W-:Y:S02]  /*30f0*/  USEL UR9, UR4, 0x1, !UP0 ;  /* 0x0000000104097887 */ /* 0x000fe4000c000000 */
[----:B------:R-:W-:Y:S02]  /*3100*/  ULOP3.LUT UR10, UR10, 0x10000, URZ, 0xfc, !UPT ;  /* 0x000100000a0a7892 */ /* 0x000fe4000f8efcff */
[----:B------:R-:W-:Y:S02]  /*3110*/  ULOP3.LUT UR11, UR11, 0x10000, URZ, 0xfc, !UPT ;  /* 0x000100000b0b7892 */ /* 0x000fe4000f8efcff */
[----:B------:R-:W-:Y:S02]  /*3120*/  UIADD3 UR9, UPT, UPT, -UR9, URZ, URZ ;  /* 0x000000ff09097290 */ /* 0x000fe4000fffe1ff */
[----:B---3--:R-:W-:Y:S01]  /*3130*/  UISETP.GE.AND UP3, UPT, UR6, 0x1, UPT ;  /* 0x000000010600788c */ /* 0x008fe2000bf66270 */
[----:B------:R-:W-:Y:S01]  /*3140*/  UMOV UR20, 0x0 ;  /* 0x0000000000147882 */ /* 0x000fe20000000000 */
[----:B------:R-:W-:Y:S01]  /*3150*/  UMOV UR21, 0x81004a0 ;  /* 0x081004a000157882 */ /* 0x000fe20000000000 */
[----:B------:R-:W-:Y:S01]  /*3160*/  UMOV UR18, 0x0 ;  /* 0x0000000000127882 */ /* 0x000fe20000000000 */
[----:B------:R-:W-:Y:S01]  /*3170*/  UMOV UR19, 0x81004a0 ;  /* 0x081004a000137882 */ /* 0x000fe20000000000 */
[----:B-1----:R-:W-:-:S15]  /*3180*/  R2UR UR16, R0 ;  /* 0x00000000001072ca */ /* 0x002fde00000e0000 */
.L_x_63:
[----:B------:R-:W-:Y:S02]  /*3190*/  LEA R0, R10, UR5, 0x3 ;  /* 0x000000050a007c11 */ /* 0x000fe4000f8e18ff */
[----:B------:R-:W-:Y:S02]  /*31a0*/  SHF.L.U32 R5, R9, 0x1f, RZ ;  /* 0x0000001f09057819 */ /* 0x000fe400000006ff */
[----:B------:R-:W-:Y:S01]  /*31b0*/  PLOP3.LUT P0, PT, PT, PT, UP3, 0x80, 0x8 ;  /* 0x000000000008781c */ /* 0x000fe20003f0f038 */
[----:B------:R-:W-:Y:S01]  /*31c0*/  VIADD R3, R0, 0xb0 ;  /* 0x000000b000037836 */ /* 0x000fe20000000000 */
[----:B-1----:R-:W1:Y:S02]  /*31d0*/  SYNCS.PHASECHK.TRANS64.TRYWAIT P1, [R0+URZ+0xa0], R5 ;  /* 0x0000a005000075a7 */ /* 0x002e6400080211ff */
[----:B-1-3--:R-:W-:Y:S09]  /*31e0*/  @!P1 BRA `(.L_x_57) ;  /* 0x00000040002c9947 */ /* 0x00aff20003800000 */
.L_x_122:
[----:B------:R-:W-:Y:S01]  /*31f0*/  LEA R4, R10, UR5, 0x4 ;  /* 0x000000050a047c11 */ /* 0x000fe2000f8e20ff */
[----:B------:R-:W-:Y:S01]  /*3200*/  @UP3 ULEA UR6, UR14, UR5, 0x3 ;  /* 0x000000050e063291 */ /* 0x000fe2000f8e18ff */
[----:B------:R-:W-:Y:S01]  /*3210*/  PLOP3.LUT P2, PT, PT, PT, PT, 0x80, 0x8 ;  /* 0x000000000008781c */ /* 0x000fe20003f4f070 */
[----:B------:R-:W-:Y:S01]  /*3220*/  ULEA UR7, UR15, UR5, 0x3 ;  /* 0x000000050f077291 */ /* 0x000fe2000f8e18ff */
[----:B------:R-:W-:Y:S01]  /*3230*/  PRMT R3, RZ, 0x654, R3 ;  /* 0x00000654ff037816 */ /* 0x000fe20000000003 */
[----:B------:R-:W-:Y:S01]  /*3240*/  ULEA UR8, UR15, UR16, 0x6 ;  /* 0x000000100f087291 */ /* 0x000fe2000f8e30ff */
[----:B-1----:R-:W1:Y:S01]  /*3250*/  LDS.128 R4, [R4+0x130] ;  /* 0x0001300004047984 */ /* 0x002e620000000c00 */
[----:B------:R-:W-:Y:S02]  /*3260*/  @P0 SHF.L.U32 R2, R8, 0x1f, RZ ;  /* 0x0000001f08020819 */ /* 0x000fe400000006ff */
[----:B------:R-:W-:Y:S01]  /*3270*/  SHF.L.U32 R0, R11, 0x1f, RZ ;  /* 0x0000001f0b007819 */ /* 0x000fe200000006ff */
[----:B------:R-:W-:Y:S01]  /*3280*/  @!PT LDS RZ, [RZ] ;  /* 0x00000000fffff984 */ /* 0x000fe20000000800 */
[----:B------:R-:W-:Y:S01]  /*3290*/  @!PT LDS RZ, [RZ] ;  /* 0x00000000fffff984 */ /* 0x000fe20000000800 */
[----:B------:R-:W-:Y:S01]  /*32a0*/  @!PT LDS RZ, [RZ] ;  /* 0x00000000fffff984 */ /* 0x000fe20000000800 */
[----:B------:R-:W-:Y:S01]  /*32b0*/  @!PT LDS RZ, [RZ] ;  /* 0x00000000fffff984 */ /* 0x000fe20000000800 */
[----:B------:R2:W-:Y:S06]  /*32c0*/  MEMBAR.ALL.CTA ;  /* 0x0000000000007992 */ /* 0x0005ec0000008000 */
[----:B--2---:R-:W2:Y:S02]  /*32d0*/  FENCE.VIEW.ASYNC.S ;  /* 0x00000000000073c6 */ /* 0x004ea40000000000 */
[----:B--2---:R2:W-:Y:S01]  /*32e0*/  SYNCS.ARRIVE.TRANS64.RED.A1T0 RZ, [R3+URZ], RZ ;  /* 0x000000ff03ff79a7 */ /* 0x0045e200081004ff */
[----:B------:R2:W3:Y:S01]  /*32f0*/  @P0 SYNCS.PHASECHK.TRANS64.TRYWAIT P2, [UR6], R2 ;  /* 0x00000002ff0005a7 */ /* 0x0004e20008041106 */
[----:B-1----:R-:W-:Y:S01]  /*3300*/  LOP3.LUT P1, RZ, R6, 0x1, RZ, 0xc0, !PT ;  /* 0x0000000106ff7812 */ /* 0x002fe2000782c0ff */
[----:B------:R-:W1:Y:S02]  /*3310*/  SYNCS.PHASECHK.TRANS64.TRYWAIT P0, [UR7+0xe0], R0 ;  /* 0x0000e000ff0075a7 */ /* 0x000e640008001107 */
[----:B-123--:R-:W-:Y:S10]  /*3320*/  @!P0 BRA `(.L_x_58) ;  /* 0x0000003c00f08947 */ /* 0x00eff40003800000 */
.L_x_124:
[----:B------:R-:W-:Y:S01]  /*3330*/  IADD3 R10, PT, PT, R10, 0x1, RZ ;  /* 0x000000010a0a7810 */ /* 0x000fe20007ffe0ff */
[----:B------:R-:W-:Y:S06]  /*3340*/  BRA.U !UP3, `(.L_x_59) ;  /* 0x000000010bc07547 */ /* 0x000fec000b800000 */
[----:B------:R-:W-:Y:S01]  /*3350*/  UPLOP3.LUT UP4, UPT, UPT, UPT, UPT, 0x40, 0x4 ;  /* 0x000000000004789c */ /* 0x000fe20003f8e870 */
[----:B------:R-:W-:Y:S01]  /*3360*/  UMOV UR13, UR9 ;  /* 0x00000009000d7c82 */ /* 0x000fe20008000000 */
[----:B------:R-:W-:Y:S01]  /*3370*/  UMOV UR12, UR4 ;  /* 0x00000004000c7c82 */ /* 0x000fe20008000000 */
[----:B------:R-:W-:-:S08]  /*3380*/  UMOV UR17, UR14 ;  /* 0x0000000e00117c82 */ /* 0x000fd00008000000 */
.L_x_62:
[----:B------:R-:W-:Y:S02]  /*3390*/  UIADD3 UR13, UPT, UPT, UR13, 0x1, URZ ;  /* 0x000000010d0d7890 */ /* 0x000fe4000fffe0ff */
[----:B--2---:R-:W-:Y:S02]  /*33a0*/  ULEA UR6, UR17, UR5, 0x3 ;  /* 0x0000000511067291 */ /* 0x004fe4000f8e18ff */
[----:B------:R-:W-:Y:S01]  /*33b0*/  UISETP.NE.AND UP0, UPT, UR13, URZ, UPT ;  /* 0x000000ff0d00728c */ /* 0x000fe2000bf05270 */
[----:B---3--:R-:W-:Y:S10]  /*33c0*/  @P2 BRA `(.L_x_60) ;  /* 0x00000000000c2947 */ /* 0x008ff40003800000 */
[----:B-1----:R-:W-:Y:S04]  /*33d0*/  SHF.L.U32 R3, R8, 0x1f, RZ ;  /* 0x0000001f08037819 */ /* 0x002fe800000006ff */
[----:B------:R-:W1:Y:S02]  /*33e0*/  SYNCS.PHASECHK.TRANS64.TRYWAIT P0, [UR6], R3 ;  /* 0x00000003ff0075a7 */ /* 0x000e640008001106 */
[----:B-1----:R-:W-:Y:S05]  /*33f0*/  @!P0 BRA `(.L_x_61) ;  /* 0x0000003c00d48947 */ /* 0x002fea0003800000 */
.L_x_60:
[----:B------:R-:W-:Y:S01]  /*3400*/  UISETP.NE.AND UP1, UPT, UR12, 0x1, UPT ;  /* 0x000000010c00788c */ /* 0x000fe2000bf25270 */
[----:B------:R-:W-:Y:S01]  /*3410*/  PLOP3.LUT P2, PT, PT, PT, PT, 0x80, 0x8 ;  /* 0x000000000008781c */ /* 0x000fe20003f4f070 */
[----:B------:R-:W-:Y:S02]  /*3420*/  UIADD3 UR14, UPT, UPT, UR17, 0x1, URZ ;  /* 0x00000001110e7890 */ /* 0x000fe4000fffe0ff */
[----:B------:R-:W-:Y:S02]  /*3430*/  ULEA UR28, UR17, UR11, 0x9 ;  /* 0x0000000b111c7291 */ /* 0x000fe4000f8e48ff */
[----:B------:R-:W-:Y:S01]  /*3440*/  UISETP.NE.AND UP2, UPT, UR14, 0x8, UPT ;  /* 0x000000080e00788c */ /* 0x000fe2000bf45270 */
[----:B------:R-:W-:Y:S01]  /*3450*/  PLOP3.LUT P0, PT, PT, PT, UP1, 0x80, 0x8 ;  /* 0x000000000008781c */ /* 0x000fe20003f0f018 */
[----:B------:R-:W-:Y:S02]  /*3460*/  UIADD3 UR40, UPT, UPT, UR28, 0x2, URZ ;  /* 0x000000021c287890 */ /* 0x000fe4000fffe0ff */
[----:B------:R-:W-:Y:S02]  /*3470*/  USEL UR27, URZ, 0x1, UP2 ;  /* 0x00000001ff1b7887 */ /* 0x000fe40009000000 */
[----:B------:R-:W-:Y:S02]  /*3480*/  USEL UR14, UR14, URZ, UP2 ;  /* 0x000000ff0e0e7287 */ /* 0x000fe40009000000 */
[----:B------:R-:W-:Y:S02]  /*3490*/  UIADD3 UR36, UPT, UPT, UR28, 0x4, URZ ;  /* 0x000000041c247890 */ /* 0x000fe4000fffe0ff */
[----:B------:R-:W-:Y:S01]  /*34a0*/  @UP1 ULEA UR26, UR14, UR5, 0x3 ;  /* 0x000000050e1a1291 */ /* 0x000fe2000f8e18ff */
[----:B------:R-:W-:Y:S01]  /*34b0*/  LOP3.LUT R8, R8, UR27, RZ, 0x3c, !PT ;  /* 0x0000001b08087c12 */ /* 0x000fe2000f8e3cff */
[----:B------:R-:W-:Y:S02]  /*34c0*/  UIADD3 UR32, UPT, UPT, UR28, 0x6, URZ ;  /* 0x000000061c207890 */ /* 0x000fe4000fffe0ff */
[----:B------:R-:W-:Y:S01]  /*34d0*/  UIADD3 UR6, UPT, UPT, UR6, 0x40, URZ ;  /* 0x0000004006067890 */ /* 0x000fe2000fffe0ff */
[----:B-1----:R-:W-:Y:S01]  /*34e0*/  @P0 SHF.L.U32 R0, R8, 0x1f, RZ ;  /* 0x0000001f08000819 */ /* 0x002fe200000006ff */
[----:B------:R-:W-:Y:S01]  /*34f0*/  UIADD3 UR12, UPT, UPT, UR12, -0x1, URZ ;  /* 0xffffffff0c0c7890 */ /* 0x000fe2000fffe0ff */
[----:B------:R-:W-:Y:S02]  /*3500*/  UMOV UR29, 0x40004040 ;  /* 0x40004040001d7882 */ /* 0x000fe40000000000 */
[----:B------:R2:W3:Y:S01]  /*3510*/  @P0 SYNCS.PHASECHK.TRANS64.TRYWAIT P2, [UR26], R0 ;  /* 0x00000000ff0005a7 */ /* 0x0004e2000804111a */
[----:B------:R-:W-:Y:S01]  /*3520*/  ULEA UR26, UR17, UR10, 0xa ;  /* 0x0000000a111a7291 */ /* 0x000fe2000f8e50ff */
[----:B------:R-:W-:Y:S01]  /*3530*/  UMOV UR27, 0x40004040 ;  /* 0x40004040001b7882 */ /* 0x000fe20000000000 */
[----:B------:R-:W-:Y:S02]  /*3540*/  UMOV UR41, 0x40004040 ;  /* 0x4000404000297882 */ /* 0x000fe40000000000 */
[----:B------:R-:W-:Y:S02]  /*3550*/  UIADD3 UR38, UPT, UPT, UR26, 0x2, URZ ;  /* 0x000000021a267890 */ /* 0x000fe4000fffe0ff */
[----:B------:R-:W-:Y:S02]  /*3560*/  UIADD3 UR34, UPT, UPT, UR26, 0x4, URZ ;  /* 0x000000041a227890 */ /* 0x000fe4000fffe0ff */
[----:B------:R-:W-:Y:S01]  /*3570*/  UIADD3 UR30, UPT, UPT, UR26, 0x6, URZ ;  /* 0x000000061a1e7890 */ /* 0x000fe2000fffe0ff */
[----:B------:R2:W-:Y:S01]  /*3580*/  UTCIMMA gdesc[UR26], gdesc[UR28], tmem[UR8], tmem[UR24], idesc[UR25], UP4 ;  /* 0x00ff181c1a0075ea */ /* 0x0005e2000a000108 */
[----:B------:R-:W-:Y:S01]  /*3590*/  UPLOP3.LUT UP4, UPT, UPT, UPT, UPT, 0x80, 0x8 ;  /* 0x000000000008789c */ /* 0x000fe20003f8f070 */
[----:B------:R-:W-:Y:S01]  /*35a0*/  UMOV UR39, 0x40004040 ;  /* 0x4000404000277882 */ /* 0x000fe20000000000 */
[----:B------:R-:W-:Y:S01]  /*35b0*/  UMOV UR37, 0x40004040 ;  /* 0x4000404000257882 */ /* 0x000fe20000000000 */
[----:B------:R2:W-:Y:S01]  /*35c0*/  UTCIMMA gdesc[UR38], gdesc[UR40], tmem[UR8], tmem[UR22], idesc[UR23], UPT ;  /* 0x00ff1628260075ea */ /* 0x0005e2000b800108 */
[----:B------:R-:W-:Y:S01]  /*35d0*/  UMOV UR35, 0x40004040 ;  /* 0x4000404000237882 */ /* 0x000fe20000000000 */
[----:B------:R-:W-:Y:S01]  /*35e0*/  UMOV UR33, 0x40004040 ;  /* 0x4000404000217882 */ /* 0x000fe20000000000 */
[----:B------:R-:W-:Y:S01]  /*35f0*/  UMOV UR31, 0x40004040 ;  /* 0x40004040001f7882 */ /* 0x000fe20000000000 */
[----:B------:R2:W-:Y:S01]  /*3600*/  UTCIMMA gdesc[UR34], gdesc[UR36], tmem[UR8], tmem[UR20], idesc[UR21], UPT ;  /* 0x00ff1424220075ea */ /* 0x0005e2000b800108 */
[----:B------:R2:W-:Y:S01]  /*3610*/  UTCIMMA gdesc[UR30], gdesc[UR32], tmem[UR8], tmem[UR18], idesc[UR19], UPT ;  /* 0x00ff12201e0075ea */ /* 0x0005e2000b800108 */
[----:B------:R2:W-:Y:S01]  /*3620*/  UTCBAR [UR6], URZ ;  /* 0x000000ff060073e9 */ /* 0x0005e200080000ff */
[----:B------:R-:W-:Y:S01]  /*3630*/  UMOV UR17, UR14 ;  /* 0x0000000e00117c82 */ /* 0x000fe20008000000 */
[----:B------:R-:W-:Y:S05]  /*3640*/  BRA.U UP0, `(.L_x_62) ;  /* 0xfffffffd00507547 */ /* 0x000fea000b83ffff */
.L_x_59:
[----:B------:R-:W-:Y:S01]  /*3650*/  UIADD3 UR15, UPT, UPT, UR15, 0x1, URZ ;  /* 0x000000010f0f7890 */ /* 0x000fe2000fffe0ff */
[C---:B------:R-:W-:Y:S01]  /*3660*/  ISETP.NE.AND P0, PT, R10.reuse, 0x2, PT ;  /* 0x000000020a00780c */ /* 0x040fe20003f05270 */
[----:B------:R-:W-:Y:S02]  /*3670*/  UIADD3 UR7, UPT, UPT, UR7, 0xc0, URZ ;  /* 0x000000c007077890 */ /* 0x000fe4000fffe0ff */
[----:B------:R-:W-:Y:S01]  /*3680*/  UISETP.NE.AND UP0, UPT, UR15, 0x4, UPT ;  /* 0x000000040f00788c */ /* 0x000fe2000bf05270 */
[----:B-12---:R-:W-:Y:S02]  /*3690*/  SEL R0, RZ, 0x1, P0 ;  /* 0x00000001ff007807 */ /* 0x006fe40000000000 */
[----:B------:R-:W-:Y:S01]  /*36a0*/  SEL R10, R10, RZ, P0 ;  /* 0x000000ff0a0a7207 */ /* 0x000fe20000000000 */
[----:B------:R-:W-:Y:S01]  /*36b0*/  USEL UR6, URZ, 0x1, UP0 ;  /* 0x00000001ff067887 */ /* 0x000fe20008000000 */
[----:B------:R-:W-:Y:S01]  /*36c0*/  LOP3.LUT R9, R9, R0, RZ, 0x3c, !PT ;  /* 0x0000000009097212 */ /* 0x000fe200078e3cff */
[----:B------:R-:W-:Y:S01]  /*36d0*/  USEL UR15, UR15, URZ, UP0 ;  /* 0x000000ff0f0f7287 */ /* 0x000fe20008000000 */
[----:B------:R1:W-:Y:S03]  /*36e0*/  UTCBAR [UR7], URZ ;  /* 0x000000ff070073e9 */ /* 0x0003e600080000ff */
[----:B------:R-:W-:Y:S01]  /*36f0*/  LOP3.LUT R11, R11, UR6, RZ, 0x3c, !PT ;  /* 0x000000060b0b7c12 */ /* 0x000fe2000f8e3cff */
[----:B------:R-:W-:Y:S07]  /*3700*/  @P1 BRA `(.L_x_63) ;  /* 0xfffffff800a01947 */ /* 0x000fee000383ffff */
[----:B------:R-:W2:Y:S01]  /*3710*/  S2UR UR4, SR_CgaCtaId ;  /* 0x00000000000479c3 */ /* 0x000ea20000008800 */
[----:B------:R-:W-:Y:S01]  /*3720*/  ELECT P0, URZ, PT ;  /* 0x0000000000ff782f */ /* 0x000fe20003800000 */
[----:B------:R-:W-:Y:S01]  /*3730*/  IMAD.MOV.U32 R0, RZ, RZ, 0x1 ;  /* 0x00000001ff007424 */ /* 0x000fe200078e00ff */
[----:B------:R-:W-:Y:S01]  /*3740*/  UIADD3 UR5, UPT, UPT, UR5, 0xe0, URZ ;  /* 0x000000e005057890 */ /* 0x000fe2000fffe0ff */
[----:B------:R-:W-:Y:S01]  /*3750*/  SHF.L.U32 R3, R11, 0x1f, RZ ;  /* 0x0000001f0b037819 */ /* 0x000fe200000006ff */
[----:B------:R-:W-:-:S03]  /*3760*/  UMOV UR6, 0x40 ;  /* 0x0000004000067882 */ /* 0x000fc60000000000 */
[----:B------:R-:W-:Y:S01]  /*3770*/  UVIRTCOUNT.DEALLOC.SMPOOL 0x80 ;  /* 0x000000800000784c */ /* 0x000fe20000000000 */
[----:B--2---:R-:W-:Y:S02]  /*3780*/  ULEA UR4, UR4, UR6, 0x18 ;  /* 0x0000000604047291 */ /* 0x004fe4000f8ec0ff */
[----:B------:R-:W-:-:S07]  /*3790*/  ULEA UR6, UR15, UR5, 0x3 ;  /* 0x000000050f067291 */ /* 0x000fce000f8e18ff */
[----:B------:R2:W-:Y:S02]  /*37a0*/  @P0 STS.U8 [UR4+0x1c], R0 ;  /* 0x00001c00ff000988 */ /* 0x0005e40008000004 */
[----:B------:R-:W4:Y:S02]  /*37b0*/  SYNCS.PHASECHK.TRANS64.TRYWAIT P0, [UR6], R3 ;  /* 0x00000003ff0075a7 */ /* 0x000f240008001106 */
[----:B--2-4-:R-:W-:Y:S05]  /*37c0*/  @!P0 BRA `(.L_x_64) ;  /* 0x0000003800f88947 */ /* 0x014fea0003800000 */
.L_x_127:
[----:B-1----:R-:W-:-:S04]  /*37d0*/  UIADD3 UR7, UPT, UPT, UR15, 0x1, URZ ;  /* 0x000000010f077890 */ /* 0x002fc8000fffe0ff */
[----:B------:R-:W-:-:S04]  /*37e0*/  UISETP.NE.AND UP0, UPT, UR7, 0x4, UPT ;  /* 0x000000040700788c */ /* 0x000fc8000bf05270 */
[----:B------:R-:W-:Y:S02]  /*37f0*/  USEL UR8, URZ, 0x1, UP0 ;  /* 0x00000001ff087887 */ /* 0x000fe40008000000 */
[----:B------:R-:W-:-:S04]  /*3800*/  USEL UR7, UR7, URZ, UP0 ;  /* 0x000000ff07077287 */ /* 0x000fc80008000000 */
[----:B------:R-:W-:Y:S01]  /*3810*/  ULEA UR6, UR7, UR5, 0x3 ;  /* 0x0000000507067291 */ /* 0x000fe2000f8e18ff */
[----:B------:R-:W-:-:S04]  /*3820*/  LOP3.LUT R2, R11, UR8, RZ, 0x3c, !PT ;  /* 0x000000080b027c12 */ /* 0x000fc8000f8e3cff */
[----:B--2---:R-:W-:-:S04]  /*3830*/  SHF.L.U32 R3, R2, 0x1f, RZ ;  /* 0x0000001f02037819 */ /* 0x004fc800000006ff */
[----:B------:R-:W1:Y:S02]  /*3840*/  SYNCS.PHASECHK.TRANS64.TRYWAIT P0, [UR6], R3 ;  /* 0x00000003ff0075a7 */ /* 0x000e640008001106 */
[----:B-1----:R-:W-:Y:S05]  /*3850*/  @!P0 BRA `(.L_x_65) ;  /* 0x0000003800ec8947 */ /* 0x002fea0003800000 */
.L_x_129:
        /* <DEDUP_REMOVED lines=9> */
.L_x_131:
[----:B------:R-:W-:-:S04]  /*38f0*/  UIADD3 UR7, UPT, UPT, UR7, 0x1, URZ ;  /* 0x0000000107077890 */ /* 0x000fc8000fffe0ff */
[----:B------:R-:W-:-:S04]  /*3900*/  UISETP.NE.AND UP0, UPT, UR7, 0x4, UPT ;  /* 0x000000040700788c */ /* 0x000fc8000bf05270 */
[----:B------:R-:W-:Y:S02]  /*3910*/  USEL UR6, URZ, 0x1, UP0 ;  /* 0x00000001ff067887 */ /* 0x000fe40008000000 */
[----:B------:R-:W-:-:S04]  /*3920*/  USEL UR7, UR7, URZ, UP0 ;  /* 0x000000ff07077287 */ /* 0x000fc80008000000 */
[----:B------:R-:W-:Y:S01]  /*3930*/  ULEA UR7, UR7, UR5, 0x3 ;  /* 0x0000000507077291 */ /* 0x000fe2000f8e18ff */
[----:B-1----:R-:W-:-:S04]  /*3940*/  LOP3.LUT R3, R2, UR6, RZ, 0x3c, !PT ;  /* 0x0000000602037c12 */ /* 0x002fc8000f8e3cff */
[----:B------:R-:W-:-:S04]  /*3950*/  SHF.L.U32 R3, R3, 0x1f, RZ ;  /* 0x0000001f03037819 */ /* 0x000fc800000006ff */
[----:B------:R-:W1:Y:S02]  /*3960*/  SYNCS.PHASECHK.TRANS64.TRYWAIT P0, [UR7], R3 ;  /* 0x00000003ff0075a7 */ /* 0x000e640008001107 */
[----:B-1----:R-:W-:Y:S05]  /*3970*/  @!P0 BRA `(.L_x_67) ;  /* 0x0000003800d48947 */ /* 0x002fea0003800000 */
.L_x_133:
[----:B------:R-:W-:Y:S01]  /*3980*/  NOP ;  /* 0x0000000000007918 */ /* 0x000fe20000000000 */
[----:B-1----:R-:W1:Y:S01]  /*3990*/  LDS R0, [UR4+0x14] ;  /* 0x00001404ff007984 */ /* 0x002e620008000800 */
[----:B------:R-:W-:Y:S01]  /*39a0*/  ULOP3.LUT UR6, UR16, 0xffff, URZ, 0xc0, !UPT ;  /* 0x0000ffff10067892 */ /* 0x000fe2000f8ec0ff */
[----:B------:R-:W-:Y:S01]  /*39b0*/  UMOV UR8, 0xffff ;  /* 0x0000ffff00087882 */ /* 0x000fe20000000000 */
[----:B------:R-:W-:Y:S02]  /*39c0*/  UMOV UR5, 0x1 ;  /* 0x0000000100057882 */ /* 0x000fe40000000000 */
[----:B------:R-:W-:-:S04]  /*39d0*/  USHF.R.U32.HI UR6, URZ, 0x5, UR6 ;  /* 0x00000005ff067899 */ /* 0x000fc80008011606 */
[----:B------:R-:W-:Y:S02]  /*39e0*/  USHF.L.U32 UR8, UR8, UR6, URZ ;  /* 0x0000000608087299 */ /* 0x000fe400080006ff */
[----:B------:R-:W-:-:S04]  /*39f0*/  USHF.L.U32 UR5, UR5, UR6, URZ ;  /* 0x0000000605057299 */ /* 0x000fc800080006ff */
[----:B-1----:R-:W-:-:S04]  /*3a00*/  LOP3.LUT R0, R0, UR8, RZ, 0xc0, !PT ;  /* 0x0000000800007c12 */ /* 0x002fc8000f8ec0ff */
[----:B------:R-:W-:-:S13]  /*3a10*/  ISETP.NE.AND P0, PT, R0, UR8, PT ;  /* 0x0000000800007c0c */ /* 0x000fda000bf05270 */
[----:B------:R-:W-:Y:S05]  /*3a20*/  @P0 BRA `(.L_x_68) ;  /* 0x0000000000580947 */ /* 0x000fea0003800000 */
[----:B------:R-:W1:Y:S02]  /*3a30*/  LDS R0, [UR4+0x18] ;  /* 0x00001804ff007984 */ /* 0x000e640008000800 */
[----:B-1----:R-:W-:-:S04]  /*3a40*/  LOP3.LUT R0, R0, UR5, RZ, 0xc0, !PT ;  /* 0x0000000500007c12 */ /* 0x002fc8000f8ec0ff */
[----:B------:R-:W-:-:S13]  /*3a50*/  ISETP.NE.AND P0, PT, R0, UR5, PT ;  /* 0x0000000500007c0c */ /* 0x000fda000bf05270 */
[----:B------:R-:W-:Y:S05]  /*3a60*/  @P0 BRA `(.L_x_69) ;  /* 0x00000000003c0947 */ /* 0x000fea0003800000 */
[----:B------:R-:W1:Y:S01]  /*3a70*/  S2R R2, SR_LANEID ;  /* 0x0000000000027919 */ /* 0x000e620000000000 */
[----:B------:R-:W-:Y:S01]  /*3a80*/  ULOP3.LUT UR8, URZ, UR8, URZ, 0x33, !UPT ;  /* 0x00000008ff087292 */ /* 0x000fe2000f8e33ff */
[----:B------:R-:W-:Y:S01]  /*3a90*/  LOP3.LUT R4, RZ, UR5, RZ, 0x33, !PT ;  /* 0x00000005ff047c12 */ /* 0x000fe2000f8e33ff */
[----:B------:R-:W-:Y:S02]  /*3aa0*/  VOTEU.ANY UR7, UPT, PT ;  /* 0x0000000000077886 */ /* 0x000fe400038e0100 */
[----:B------:R-:W-:Y:S01]  /*3ab0*/  UFLO.U32 UR7, UR7 ;  /* 0x00000007000772bd */ /* 0x000fe200080e0000 */
[----:B------:R-:W2:Y:S01]  /*3ac0*/  REDUX UR5, R4 ;  /* 0x00000000040573c4 */ /* 0x000ea20000000000 */
[----:B------:R-:W-:-:S06]  /*3ad0*/  IMAD.U32 R0, RZ, RZ, UR8 ;  /* 0x00000008ff007e24 */ /* 0x000fcc000f8e00ff */
[----:B------:R4:W-:Y:S01]  /*3ae0*/  UTCATOMSWS.AND URZ, UR8 ;  /* 0x0000000800ff79e3 */ /* 0x0009e20008000000 */
[----:B------:R-:W3:Y:S01]  /*3af0*/  REDUX UR6, R0 ;  /* 0x00000000000673c4 */ /* 0x000ee20000000000 */
[----:B-1----:R-:W-:Y:S01]  /*3b00*/  ISETP.EQ.U32.AND P0, PT, R2, UR7, PT ;  /* 0x0000000702007c0c */ /* 0x002fe2000bf02070 */
[----:B--2---:R-:W-:Y:S01]  /*3b10*/  IMAD.U32 R2, RZ, RZ, UR5 ;  /* 0x00000005ff027e24 */ /* 0x004fe2000f8e00ff */
[----:B---3--:R-:W-:-:S11]  /*3b20*/  MOV R3, UR6 ;  /* 0x0000000600037c02 */ /* 0x008fd60008000f00 */
[----:B------:R4:W-:Y:S04]  /*3b30*/  @P0 ATOMS.AND RZ, [UR4+0x14], R3 ;  /* 0x00001403ffff098c */ /* 0x0009e8000a800004 */
[----:B------:R4:W-:Y:S01]  /*3b40*/  @P0 ATOMS.AND RZ, [UR4+0x18], R2 ;  /* 0x00001802ffff098c */ /* 0x0009e2000a800004 */
[----:B------:R-:W-:Y:S05]  /*3b50*/  BRA `(.L_x_70) ;  /* 0x0000000000147947 */ /* 0x000fea0003800000 */
.L_x_69:
[----:B------:R-:W-:Y:S02]  /*3b60*/  MOV R2, 0x3b80 ;  /* 0x00003b8000027802 */ /* 0x000fe40000000f00 */
[----:B---3-5:R-:W-:Y:S05]  /*3b70*/  CALL.REL.NOINC `($__internal_0_$__cuda_sm10x_tcgen05_guardrail_trap_col_being_dealloced_not_returned_by_alloc) ;  /* 0x0000003800f07944 */ /* 0x028fea0003c00000 */
[----:B------:R-:W-:Y:S05]  /*3b80*/  BRA `(.L_x_70) ;  /* 0x0000000000087947 */ /* 0x000fea0003800000 */
.L_x_68:
[----:B------:R-:W-:Y:S02]  /*3b90*/  MOV R2, 0x3bb0 ;  /* 0x00003bb000027802 */ /* 0x000fe40000000f00 */
[----:B---3-5:R-:W-:Y:S05]  /*3ba0*/  CALL.REL.NOINC `($__internal_2_$__cuda_sm10x_tcgen05_guardrail_trap_unallocated_columns_being_dealloced) ;  /* 0x0000003800fc7944 */ /* 0x028fea0003c00000 */
.L_x_70:
[----:B------:R-:W-:Y:S01]  /*3bb0*/  NOP ;  /* 0x0000000000007918 */ /* 0x000fe20000000000 */
[----:B----4-:R-:W-:Y:S05]  /*3bc0*/  EXIT ;  /* 0x000000000000794d */ /* 0x010fea0003800000 */
.L_x_52:
[----:B------:R-:W-:-:S09]  /*3bd0*/  UISETP.NE.OR UP2, UPT, UR8, 0x3, !UP2 ;  /* 0x000000030800788c */ /* 0x000fd2000d745670 */
[----:B------:R-:W-:Y:S05]  /*3be0*/  BRA.U UP2, `(.L_x_71) ;  /* 0x0000000902c87547 */ /* 0x000fea000b800000 */
[----:B------:R-:W1:Y:S01]  /*3bf0*/  LDCU.64 UR6, c[0x0][0x888] ;  /* 0x00011100ff0677ac */ /* 0x000e620008000a00 */
[----:B------:R-:W2:Y:S01]  /*3c00*/  LDC R0, c[0x0][0xb30] ;  /* 0x0002cc00ff007b82 */ /* 0x000ea20000000800 */
[----:B------:R-:W-:Y:S01]  /*3c10*/  IMAD.MOV.U32 R30, RZ, RZ, 0x1 ;  /* 0x00000001ff1e7424 */ /* 0x000fe200078e00ff */
[----:B------:R-:W-:Y:S01]  /*3c20*/  CS2R R28, SRZ ;  /* 0x00000000001c7805 */ /* 0x000fe2000001ff00 */
[----:B------:R-:W4:Y:S01]  /*3c30*/  LDCU.64 UR4, c[0x0][0x890] ;  /* 0x00011200ff0477ac */ /* 0x000f220008000a00 */
[----:B------:R-:W-:Y:S01]  /*3c40*/  IMAD.MOV.U32 R25, RZ, RZ, 0x2000 ;  /* 0x00002000ff197424 */ /* 0x000fe200078e00ff */
[----:B------:R-:W-:-:S03]  /*3c50*/  UMOV UR8, 0x400 ;  /* 0x0000040000087882 */ /* 0x000fc60000000000 */
[----:B------:R-:W3:Y:S01]  /*3c60*/  LDC R19, c[0x0][0x370] ;  /* 0x0000dc00ff137b82 */ /* 0x000ee20000000800 */
[----:B------:R-:W-:-:S07]  /*3c70*/  UPLOP3.LUT UP1, UPT, UPT, UPT, UPT, 0x40, 0x4 ;  /* 0x000000000004789c */ /* 0x000fce0003f2e870 */
[----:B------:R-:W3:Y:S01]  /*3c80*/  LDC R2, c[0x0][0xb0c] ;  /* 0x0002c300ff027b82 */ /* 0x000ee20000000800 */
[----:B-1----:R-:W-:Y:S02]  /*3c90*/  UISETP.NE.U32.AND UP2, UPT, UR6, URZ, UPT ;  /* 0x000000ff0600728c */ /* 0x002fe4000bf45070 */
[----:B------:R-:W-:Y:S02]  /*3ca0*/  ULEA UR6, UR37, UR8, 0x18 ;  /* 0x0000000825067291 */ /* 0x000fe4000f8ec0ff */
[----:B------:R-:W-:Y:S02]  /*3cb0*/  UISETP.NE.AND.EX UP2, UPT, UR7, URZ, UPT, UP2 ;  /* 0x000000ff0700728c */ /* 0x000fe4000bf45320 */
[----:B------:R-:W-:Y:S01]  /*3cc0*/  UIADD3 UR7, UPT, UPT, UR6, 0x80, URZ ;  /* 0x0000008006077890 */ /* 0x000fe2000fffe0ff */
[----:B------:R-:W1:Y:S01]  /*3cd0*/  LDC R18, c[0x0][0xb20] ;  /* 0x0002c800ff127b82 */ /* 0x000e620000000800 */
[----:B----4-:R-:W-:Y:S01]  /*3ce0*/  UISETP.NE.U32.AND UP3, UPT, UR4, URZ, UPT ;  /* 0x000000ff0400728c */ /* 0x010fe2000bf65070 */
[----:B--2---:R-:W-:Y:S01]  /*3cf0*/  ISETP.NE.AND P1, PT, R0, 0x1, PT ;  /* 0x000000010000780c */ /* 0x004fe20003f25270 */
[----:B------:R-:W-:-:S02]  /*3d00*/  UPRMT UR37, UR37, 0x654, UR7 ;  /* 0x0000065425257896 */ /* 0x000fc40008000007 */
[----:B------:R-:W-:-:S03]  /*3d10*/  UISETP.NE.AND.EX UP3, UPT, UR5, URZ, UPT, UP3 ;  /* 0x000000ff0500728c */ /* 0x000fc6000bf65330 */
[----:B------:R-:W2:Y:S08]  /*3d20*/  LDC.64 R32, c[0x0][0x348] ;  /* 0x0000d200ff207b82 */ /* 0x000eb00000000a00 */
[----:B------:R-:W4:Y:S08]  /*3d30*/  LDC.64 R16, c[0x0][0xb10] ;  /* 0x0002c400ff107b82 */ /* 0x000f300000000a00 */
[----:B------:R-:W1:Y:S08]  /*3d40*/  LDC.64 R6, c[0x0][0xb18] ;  /* 0x0002c600ff067b82 */ /* 0x000e700000000a00 */
[----:B------:R-:W1:Y:S08]  /*3d50*/  LDC.64 R4, c[0x0][0xb28] ;  /* 0x0002ca00ff047b82 */ /* 0x000e700000000a00 */
[----:B---3--:R-:W1:Y:S02]  /*3d60*/  LDC R24, c[0x0][0x374] ;  /* 0x0000dd00ff187b82 */ /* 0x008e640000000800 */
.L_x_79:
[C---:B------:R-:W-:Y:S02]  /*3d70*/  LEA R0, R29.reuse, UR6, 0x3 ;  /* 0x000000061d007c11 */ /* 0x040fe4000f8e18ff */
[----:B------:R-:W-:Y:S02]  /*3d80*/  SHF.L.U32 R3, R28, 0x1f, RZ ;  /* 0x0000001f1c037819 */ /* 0x000fe400000006ff */
[----:B------:R-:W-:Y:S02]  /*3d90*/  LEA R20, R29, UR6, 0x4 ;  /* 0x000000061d147c11 */ /* 0x000fe4000f8e20ff */
[----:B---3--:R-:W3:Y:S02]  /*3da0*/  SYNCS.PHASECHK.TRANS64.TRYWAIT P0, [R0+URZ+0xa0], R3 ;  /* 0x0000a003000075a7 */ /* 0x008ee400080011ff */
[----:B---3--:R-:W-:Y:S05]  /*3db0*/  @!P0 BRA `(.L_x_72) ;  /* 0x0000003400dc8947 */ /* 0x008fea0003800000 */
.L_x_134:
[----:B------:R-:W-:Y:S01]  /*3dc0*/  ISETP.GE.AND P0, PT, R72, 0x1, PT ;  /* 0x000000014800780c */ /* 0x000fe20003f06270 */
[----:B------:R-:W1:Y:S01]  /*3dd0*/  LDS.128 R20, [R20+0x130] ;  /* 0x0001300014147984 */ /* 0x000e620000000c00 */
[----:B------:R-:W-:Y:S01]  /*3de0*/  ISETP.NE.U32.AND P4, PT, RZ, UR4, PT ;  /* 0x00000004ff007c0c */ /* 0x000fe2000bf85070 */
[----:B---3--:R-:W-:Y:S01]  /*3df0*/  VIADD R0, R0, 0xb0 ;  /* 0x000000b000007836 */ /* 0x008fe20000000000 */
[----:B------:R-:W-:Y:S02]  /*3e00*/  SHF.L.U32 R26, R30, 0x1f, RZ ;  /* 0x0000001f1e1a7819 */ /* 0x000fe400000006ff */
[----:B------:R-:W-:Y:S02]  /*3e10*/  ISETP.NE.AND.EX P4, PT, RZ, UR5, PT, P4 ;  /* 0x00000005ff007c0c */ /* 0x000fe4000bf85340 */
[----:B------:R-:W-:Y:S01]  /*3e20*/  PRMT R0, RZ, 0x654, R0 ;  /* 0x00000654ff007816 */ /* 0x000fe20000000000 */
[----:B------:R-:W-:Y:S01]  /*3e30*/  @!PT LDS RZ, [RZ] ;  /* 0x00000000fffff984 */ /* 0x000fe20000000800 */
[----:B------:R-:W-:Y:S01]  /*3e40*/  @!PT LDS RZ, [RZ] ;  /* 0x00000000fffff984 */ /* 0x000fe20000000800 */
[----:B------:R-:W-:Y:S01]  /*3e50*/  @!PT LDS RZ, [RZ] ;  /* 0x00000000fffff984 */ /* 0x000fe20000000800 */
[----:B------:R-:W-:Y:S01]  /*3e60*/  @!PT LDS RZ, [RZ] ;  /* 0x00000000fffff984 */ /* 0x000fe20000000800 */
[----:B------:R3:W-:Y:S06]  /*3e70*/  MEMBAR.ALL.CTA ;  /* 0x0000000000007992 */ /* 0x0007ec0000008000 */
[----:B---3--:R-:W3:Y:S02]  /*3e80*/  FENCE.VIEW.ASYNC.S ;  /* 0x00000000000073c6 */ /* 0x008ee40000000000 */
[----:B---3--:R3:W-:Y:S01]  /*3e90*/  SYNCS.ARRIVE.TRANS64.RED.A1T0 RZ, [R0+URZ], RZ ;  /* 0x000000ff00ff79a7 */ /* 0x0087e200081004ff */
[----:B-1----:R-:W-:Y:S11]  /*3ea0*/  LOP3.LUT P3, RZ, R22, 0x1, RZ, 0xc0, !PT ;  /* 0x0000000116ff7812 */ /* 0x002ff6000786c0ff */
[----:B------:R-:W-:Y:S02]  /*3eb0*/  @!UPT UIADD3 URZ, UPT, UPT, URZ, URZ, URZ ;  /* 0x000000fffffff290 */ /* 0x000fe4000fffe0ff */
[----:B------:R-:W-:Y:S02]  /*3ec0*/  @P3 MOV R13, R20 ;  /* 0x00000014000d3202 */ /* 0x000fe40000000f00 */
[----:B------:R-:W-:Y:S01]  /*3ed0*/  @P3 LOP3.LUT R8, R21, 0xffff, RZ, 0xc0, !PT ;  /* 0x0000ffff15083812 */ /* 0x000fe200078ec0ff */
[----:B---3--:R-:W-:Y:S06]  /*3ee0*/  @!P0 BRA `(.L_x_73) ;  /* 0x0000000000a48947 */ /* 0x008fec0003800000 */
[----:B------:R-:W-:Y:S01]  /*3ef0*/  IMAD.HI.U32 R31, R24, R7, RZ ;  /* 0x00000007181f7227 */ /* 0x000fe200078e00ff */
[----:B------:R-:W-:Y:S02]  /*3f00*/  ISETP.NE.AND P0, PT, R6, 0x1, PT ;  /* 0x000000010600780c */ /* 0x000fe40003f05270 */
[----:B------:R-:W-:Y:S01]  /*3f10*/  ISETP.NE.AND P2, PT, R72, 0x1, PT ;  /* 0x000000014800780c */ /* 0x000fe20003f45270 */
[----:B----4-:R-:W-:Y:S01]  /*3f20*/  IMAD.HI.U32 R34, R19, R16, RZ ;  /* 0x0000001013227227 */ /* 0x010fe200078e00ff */
[----:B------:R-:W-:Y:S02]  /*3f30*/  SHF.R.U32.HI R31, RZ, R18, R31 ;  /* 0x00000012ff1f7219 */ /* 0x000fe4000001161f */
[----:B------:R-:W-:Y:S01]  /*3f40*/  ISETP.NE.AND P5, PT, R2, 0x1, PT ;  /* 0x000000010200780c */ /* 0x000fe20003fa5270 */
[----:B------:R-:W-:Y:S01]  /*3f50*/  IMAD.HI.U32 R36, R13, R16, RZ ;  /* 0x000000100d247227 */ /* 0x000fe200078e00ff */
[----:B------:R-:W-:Y:S02]  /*3f60*/  SHF.R.U32.HI R34, RZ, R17, R34 ;  /* 0x00000011ff227219 */ /* 0x000fe40000011622 */
[----:B------:R-:W-:Y:S01]  /*3f70*/  SEL R3, R24, R31, !P0 ;  /* 0x0000001f18037207 */ /* 0x000fe20004000000 */
[C---:B------:R-:W-:Y:S01]  /*3f80*/  IMAD.HI.U32 R31, R8.reuse, R7, RZ ;  /* 0x00000007081f7227 */ /* 0x040fe200078e00ff */
[----:B------:R-:W-:Y:S02]  /*3f90*/  SEL R11, R19, R34, !P5 ;  /* 0x00000022130b7207 */ /* 0x000fe40006800000 */
[----:B------:R-:W-:Y:S01]  /*3fa0*/  SHF.R.U32.HI R36, RZ, R17, R36 ;  /* 0x00000011ff247219 */ /* 0x000fe20000011624 */
[----:B------:R-:W-:Y:S01]  /*3fb0*/  IMAD.HI.U32 R38, R3, R4, RZ ;  /* 0x0000000403267227 */ /* 0x000fe200078e00ff */
[----:B------:R-:W-:Y:S03]  /*3fc0*/  SHF.R.U32.HI R31, RZ, R18, R31 ;  /* 0x00000012ff1f7219 */ /* 0x000fe6000001161f */
[----:B------:R-:W-:Y:S01]  /*3fd0*/  IMAD.HI.U32 R34, R11, R4, RZ ;  /* 0x000000040b227227 */ /* 0x000fe200078e00ff */
[----:B------:R-:W-:Y:S02]  /*3fe0*/  @P2 SHF.R.U32.HI R3, RZ, R5, R38 ;  /* 0x00000005ff032219 */ /* 0x000fe40000011626 */
[----:B------:R-:W-:Y:S02]  /*3ff0*/  SEL R9, R8, R31, !P0 ;  /* 0x0000001f08097207 */ /* 0x000fe40004000000 */
[----:B------:R-:W-:Y:S01]  /*4000*/  @P2 SHF.R.U32.HI R11, RZ, R5, R34 ;  /* 0x00000005ff0b2219 */ /* 0x000fe20000011622 */
[C---:B------:R-:W-:Y:S01]  /*4010*/  IMAD R10, R72.reuse, R3, RZ ;  /* 0x00000003480a7224 */ /* 0x040fe200078e02ff */
[----:B------:R-:W-:Y:S01]  /*4020*/  SEL R3, R13, R36, !P5 ;  /* 0x000000240d037207 */ /* 0x000fe20006800000 */
[C---:B------:R-:W-:Y:S03]  /*4030*/  IMAD.HI.U32 R14, R9.reuse, R4, RZ ;  /* 0x00000004090e7227 */ /* 0x040fe600078e00ff */
[----:B------:R-:W-:Y:S01]  /*4040*/  ISETP.GE.AND P0, PT, R9, R10, PT ;  /* 0x0000000a0900720c */ /* 0x000fe20003f06270 */
[C---:B------:R-:W-:Y:S01]  /*4050*/  IMAD R12, R72.reuse, R11, RZ ;  /* 0x0000000b480c7224 */ /* 0x040fe200078e02ff */
[-C--:B------:R-:W-:Y:S04]  /*4060*/  SHF.R.U32.HI R14, RZ, R5.reuse, R14 ;  /* 0x00000005ff0e7219 */ /* 0x080fe8000001160e */
[----:B------:R-:W-:Y:S02]  /*4070*/  ISETP.GE.OR P0, PT, R3, R12, P0 ;  /* 0x0000000c0300720c */ /* 0x000fe40000706670 */
[----:B------:R-:W-:Y:S05]  /*4080*/  SEL R15, R9, R14, !P2 ;  /* 0x0000000e090f7207 */ /* 0x000fea0005000000 */
[----:B------:R-:W-:Y:S04]  /*4090*/  IMAD.MOV R14, RZ, RZ, -R15 ;  /* 0x000000ffff0e7224 */ /* 0x000fe800078e0a0f */
[----:B------:R-:W-:Y:S02]  /*40a0*/  IMAD R14, R72, R14, R9 ;  /* 0x0000000e480e7224 */ /* 0x000fe400078e0209 */
[C---:B------:R-:W-:Y:S05]  /*40b0*/  @!P0 IMAD.HI.U32 R10, R3.reuse, R4, RZ ;  /* 0x00000004030a8227 */ /* 0x040fea00078e00ff */
[----:B------:R-:W-:Y:S04]  /*40c0*/  @!P0 SHF.R.U32.HI R10, RZ, R5, R10 ;  /* 0x00000005ff0a8219 */ /* 0x000fe8000001160a */
[----:B------:R-:W-:Y:S01]  /*40d0*/  @!P0 SEL R0, R3, R10, !P2 ;  /* 0x0000000a03008207 */ /* 0x000fe20005000000 */
[----:B------:R-:W-:Y:S03]  /*40e0*/  IMAD.MOV R10, RZ, RZ, -R3 ;  /* 0x000000ffff0a7224 */ /* 0x000fe600078e0a03 */
[----:B------:R-:W-:Y:S01]  /*40f0*/  @!P0 IADD3 R15, PT, PT, R15, -R0, RZ ;  /* 0x800000000f0f8210 */ /* 0x000fe20007ffe0ff */
[----:B------:R-:W-:Y:S01]  /*4100*/  @!P0 IMAD R0, R11, R14, R0 ;  /* 0x0000000e0b008224 */ /* 0x000fe200078e0200 */
[----:B------:R-:W-:Y:S01]  /*4110*/  IADD3 R11, PT, PT, -R9, RZ, RZ ;  /* 0x000000ff090b7210 */ /* 0x000fe20007ffe1ff */
[----:B------:R-:W-:Y:S02]  /*4120*/  IMAD R13, R2, R10, R13 ;  /* 0x0000000a020d7224 */ /* 0x000fe400078e020d */
[----:B------:R-:W-:Y:S02]  /*4130*/  @!P0 IMAD R9, R15, R72, R3 ;  /* 0x000000480f098224 */ /* 0x000fe400078e0203 */
[----:B------:R-:W-:Y:S02]  /*4140*/  @!P0 IMAD.MOV.U32 R3, RZ, RZ, R0 ;  /* 0x000000ffff038224 */ /* 0x000fe400078e0000 */
[----:B------:R-:W-:Y:S02]  /*4150*/  IMAD R8, R6, R11, R8 ;  /* 0x0000000b06087224 */ /* 0x000fe400078e0208 */
[----:B------:R-:W-:Y:S02]  /*4160*/  IMAD R13, R3, R2, R13 ;  /* 0x00000002030d7224 */ /* 0x000fe400078e020d */
[----:B------:R-:W-:Y:S02]  /*4170*/  IMAD R8, R9, R6, R8 ;  /* 0x0000000609087224 */ /* 0x000fe400078e0208 */
.L_x_73:
[----:B------:R-:W-:Y:S05]  /*4180*/  BRA.U UP1, `(.L_x_74) ;  /* 0x0000000101107547 */ /* 0x000fea000b800000 */
[----:B------:R-:W-:Y:S04]  /*4190*/  MOV R0, UR13 ;  /* 0x0000000d00007c02 */ /* 0x000fe80008000f00 */
[----:B------:R-:W-:Y:S04]  /*41a0*/  SHF.L.U32 R3, R0, 0x1f, RZ ;  /* 0x0000001f00037819 */ /* 0x000fe800000006ff */
[----:B------:R-:W1:Y:S02]  /*41b0*/  SYNCS.PHASECHK.TRANS64.TRYWAIT P0, [UR6+0x98], R3 ;  /* 0x00009803ff0075a7 */ /* 0x000e640008001106 */
[----:B-1----:R-:W-:Y:S05]  /*41c0*/  @!P0 BRA `(.L_x_75) ;  /* 0x0000003000ec8947 */ /* 0x002fea0003800000 */
.L_x_74:
[----:B------:R-:W-:Y:S05]  /*41d0*/  BRA.U !UP3, `(.L_x_76) ;  /* 0x000000010b347547 */ /* 0x000fea000b800000 */
[----:B------:R-:W-:Y:S01]  /*41e0*/  UPLOP3.LUT UP0, UPT, UPT, UPT, UP2, 0x80, 0x8 ;  /* 0x000000000008789c */ /* 0x000fe20003f0f020 */
[----:B-1----:R-:W-:Y:S02]  /*41f0*/  HFMA2 R0, -RZ, RZ, 0, 5.9604644775390625e-08 ;  /* 0x00000001ff007431 */ /* 0x002fe400000001ff */
[----:B------:R-:W-:Y:S03]  /*4200*/  IMAD.MOV.U32 R168, RZ, RZ, 0x1 ;  /* 0x00000001ffa87424 */ /* 0x000fe600078e00ff */
[----:B------:R-:W-:Y:S05]  /*4210*/  PLOP3.LUT P0, PT, PT, PT, UP0, 0x80, 0x8 ;  /* 0x000000000008781c */ /* 0x000fea0003f0f008 */
[----:B------:R-:W1:Y:S01]  /*4220*/  @UP0 LDCU.64 UR8, c[0x0][0x888] ;  /* 0x00011100ff0807ac */ /* 0x000e620008000a00 */
[----:B------:R-:W-:Y:S07]  /*4230*/  @UP0 UIMAD UR7, UR36, UR4, URZ ;  /* 0x00000004240702a4 */ /* 0x000fee000f8e02ff */
[----:B------:R-:W-:Y:S01]  /*4240*/  @!P0 PRMT R168, R0, 0x7610, R168 ;  /* 0x0000761000a88816 */ /* 0x000fe200000000a8 */
[----:B-1----:R-:W-:Y:S03]  /*4250*/  @UP0 UIMAD.WIDE UR8, UR7, 0x4, UR8 ;  /* 0x00000004070808a5 */ /* 0x002fe6000f8e0208 */
[----:B------:R-:W1:Y:S03]  /*4260*/  @!UP0 LDCU UR7, c[0x0][0x880] ;  /* 0x00011000ff0787ac */ /* 0x000e660008000800 */
[----:B------:R-:W-:Y:S01]  /*4270*/  IMAD.U32 R10, RZ, RZ, UR8 ;  /* 0x00000008ff0a7e24 */ /* 0x000fe2000f8e00ff */
[----:B------:R-:W-:Y:S05]  /*4280*/  MOV R11, UR9 ;  /* 0x00000009000b7c02 */ /* 0x000fea0008000f00 */
[----:B-----5:R3:W5:Y:S02]  /*4290*/  @P0 LDG.E R80, desc[UR40][R10.64] ;  /* 0x000000280a500981 */ /* 0x020764000c1e1900 */
[----:B-1-3--:R-:W-:Y:S07]  /*42a0*/  @!P0 IMAD.U32 R80, RZ, RZ, UR7 ;  /* 0x00000007ff508e24 */ /* 0x00afee000f8e00ff */
.L_x_76:
[----:B-----5:R-:W-:Y:S01]  /*42b0*/  @!P4 ISETP.EQ.AND P5, PT, R80, RZ, PT ;  /* 0x000000ff5000c20c */ /* 0x020fe20003fa2270 */
[----:B------:R-:W-:Y:S01]  /*42c0*/  @!UPT UIADD3 URZ, UPT, UPT, URZ, URZ, URZ ;  /* 0x000000fffffff290 */ /* 0x000fe2000fffe0ff */
[----:B------:R-:W-:Y:S11]  /*42d0*/  @!P4 BRA `(.L_x_77) ;  /* 0x000000000014c947 */ /* 0x000ff60003800000 */
[----:B------:R-:W-:Y:S02]  /*42e0*/  LOP3.LUT P0, RZ, R168, 0xff, RZ, 0xc0, !PT ;  /* 0x000000ffa8ff7812 */ /* 0x000fe4000780c0ff */
[----:B------:R-:W-:Y:S04]  /*42f0*/  PLOP3.LUT P5, PT, PT, PT, UP0, 0x80, 0x8 ;  /* 0x000000000008781c */ /* 0x000fe80003faf008 */
[----:B------:R-:W-:Y:S07]  /*4300*/  PLOP3.LUT P5, PT, P5, PT, PT, 0x8, 0x80 ;  /* 0x000000000080781c */ /* 0x000fee0002fae170 */
[----:B------:R-:W-:Y:S11]  /*4310*/  @P0 ISETP.EQ.AND P5, PT, R80, RZ, PT ;  /* 0x000000ff5000020c */ /* 0x000ff60003fa2270 */
[----:B------:R-:W-:Y:S02]  /*4320*/  @!UPT UIADD3 URZ, UPT, UPT, URZ, URZ, URZ ;  /* 0x000000fffffff290 */ /* 0x000fe4000fffe0ff */
.L_x_77:
[----:B------:R-:W3:Y:S01]  /*4330*/  SYNCS.PHASECHK.TRANS64.TRYWAIT P4, [UR6+0x88], R26 ;  /* 0x0000881aff0075a7 */ /* 0x000ee20008081106 */
[----:B------:R-:W-:Y:S01]  /*4340*/  @P3 SHF.R.U32.HI R27, RZ, 0x10, R21 ;  /* 0x00000010ff1b3819 */ /* 0x000fe20000011615 */
[----:B------:R-:W-:Y:S01]  /*4350*/  VIADD R29, R29, 0x1 ;  /* 0x000000011d1d7836 */ /* 0x000fe20000000000 */
[----:B------:R-:W5:Y:S08]  /*4360*/  LDC.64 R14, c[0x0][0xb10] ;  /* 0x0002c400ff0e7b82 */ /* 0x000f700000000a00 */
[----:B------:R-:W2:Y:S08]  /*4370*/  LDC.64 R10, c[0x0][0xb18] ;  /* 0x0002c600ff0a7b82 */ /* 0x000eb00000000a00 */
[----:B-1----:R-:W1:Y:S08]  /*4380*/  @!P1 LDC R0, c[0x0][0xb20] ;  /* 0x0002c800ff009b82 */ /* 0x002e700000000800 */
[----:B------:R-:W4:Y:S01]  /*4390*/  @!P1 LDC R3, c[0x0][0xb0c] ;  /* 0x0002c300ff039b82 */ /* 0x000f220000000800 */
[----:B-----5:R-:W-:Y:S05]  /*43a0*/  @!P1 IMAD.HI.U32 R14, R13, R14, RZ ;  /* 0x0000000e0d0e9227 */ /* 0x020fea00078e00ff */
[----:B------:R-:W-:Y:S01]  /*43b0*/  @!P1 SHF.R.U32.HI R14, RZ, R15, R14 ;  /* 0x0000000fff0e9219 */ /* 0x000fe2000001160e */
[----:B--2---:R-:W-:Y:S01]  /*43c0*/  @!P1 IMAD.HI.U32 R11, R8, R11, RZ ;  /* 0x0000000b080b9227 */ /* 0x004fe200078e00ff */
[----:B------:R-:W-:Y:S04]  /*43d0*/  @!P1 ISETP.NE.AND P0, PT, R10, 0x1, PT ;  /* 0x000000010a00980c */ /* 0x000fe80003f05270 */
[----:B-1----:R-:W-:Y:S02]  /*43e0*/  @!P1 SHF.R.U32.HI R9, RZ, R0, R11 ;  /* 0x00000000ff099219 */ /* 0x002fe4000001160b */
[----:B----4-:R-:W-:Y:S02]  /*43f0*/  @!P1 ISETP.NE.AND P2, PT, R3, 0x1, PT ;  /* 0x000000010300980c */ /* 0x010fe40003f45270 */
[----:B------:R-:W-:Y:S02]  /*4400*/  @!P1 SEL R9, R8, R9, !P0 ;  /* 0x0000000908099207 */ /* 0x000fe40004000000 */
[----:B------:R-:W-:Y:S02]  /*4410*/  ELECT P0, URZ, PT ;  /* 0x0000000000ff782f */ /* 0x000fe40003800000 */
[----:B------:R-:W-:Y:S05]  /*4420*/  @!P1 SEL R14, R13, R14, !P2 ;  /* 0x0000000e0d0e9207 */ /* 0x000fea0005000000 */
[----:B------:R-:W-:Y:S02]  /*4430*/  @!P1 IMAD.IADD R0, R9, 0x1, -R14 ;  /* 0x0000000109009824 */ /* 0x000fe400078e0a0e */
[----:B------:R-:W-:Y:S02]  /*4440*/  @!P1 IMAD.IADD R9, R14, 0x1, -R9 ;  /* 0x000000010e099824 */ /* 0x000fe400078e0a09 */
[----:B------:R-:W-:Y:S02]  /*4450*/  @!P1 IMAD R13, R0, R3, R13 ;  /* 0x00000003000d9224 */ /* 0x000fe400078e020d */
[----:B------:R-:W-:Y:S01]  /*4460*/  @!P1 IMAD R8, R9, R10, R8 ;  /* 0x0000000a09089224 */ /* 0x000fe200078e0208 */
[----:B---3--:R-:W-:Y:S06]  /*4470*/  @!P4 BRA `(.L_x_78) ;  /* 0x000000300058c947 */ /* 0x008fec0003800000 */
.L_x_137:
[----:B------:R-:W-:Y:S01]  /*4480*/  PLOP3.LUT P5, PT, P5, P0, PT, 0xf2, 0x2f ;  /* 0x00000000002f781c */ /* 0x000fe20002fa1e72 */
[----:B------:R-:W-:Y:S01]  /*4490*/  UMOV UR14, 0x0 ;  /* 0x00000000000e7882 */ /* 0x000fe20000000000 */
[----:B------:R-:W-:Y:S01]  /*44a0*/  LOP3.LUT R30, R30, 0x1, RZ, 0x3c, !PT ;  /* 0x000000011e1e7812 */ /* 0x000fe200078e3cff */
[----:B------:R-:W-:Y:S01]  /*44b0*/  UMOV UR15, 0x10000000 ;  /* 0x10000000000f7882 */ /* 0x000fe20000000000 */
[----:B------:R-:W-:Y:S01]  /*44c0*/  UMOV UR12, UR36 ;  /* 0x00000024000c7c82 */ /* 0x000fe20008000000 */
[----:B------:R-:W-:Y:S08]  /*44d0*/  @P3 R2UR UR36, R27 ;  /* 0x000000001b2432ca */ /* 0x000ff000000e0000 */
[----:B-1----:R-:W-:Y:S01]  /*44e0*/  @!P5 IADD3 R3, P0, PT, R32, 0x580, RZ ;  /* 0x000005802003d810 */ /* 0x002fe20007f1e0ff */
[----:B------:R-:W-:Y:S01]  /*44f0*/  @!P5 IMAD.SHL.U32 R165, R165, 0x40, RZ ;  /* 0x00000040a5a5d824 */ /* 0x000fe200078e00ff */
[----:B------:R-:W-:Y:S01]  /*4500*/  VOTEU.ALL UP1, P5 ;  /* 0x0000000000ff7886 */ /* 0x000fe20002820000 */
[----:B------:R-:W-:Y:S01]  /*4510*/  @!P5 IMAD.SHL.U32 R167, R167, 0x80, RZ ;  /* 0x00000080a7a7d824 */ /* 0x000fe200078e00ff */
[----:B------:R-:W-:Y:S01]  /*4520*/  @!P5 R2UR UR8, R3 ;  /* 0x000000000308d2ca */ /* 0x000fe200000e0000 */
[----:B------:R-:W-:Y:S01]  /*4530*/  @!P5 IMAD.X R0, RZ, RZ, R33, P0 ;  /* 0x000000ffff00d224 */ /* 0x000fe200000e0621 */
[----:B------:R-:W-:Y:S01]  /*4540*/  @!P5 R2UR UR10, R165 ;  /* 0x00000000a50ad2ca */ /* 0x000fe200000e0000 */
[----:B------:R-:W-:Y:S01]  /*4550*/  @!UP1 UIADD3 UR9, UPT, UPT, UR6, 0x80, URZ ;  /* 0x0000008006099890 */ /* 0x000fe2000fffe0ff */
[----:B------:R-:W-:Y:S01]  /*4560*/  @!P5 R2UR UR11, R167 ;  /* 0x00000000a70bd2ca */ /* 0x000fe200000e0000 */
[----:B------:R-:W-:Y:S01]  /*4570*/  IMAD.IADD R165, R8, 0x1, R164 ;  /* 0x0000000108a57824 */ /* 0x000fe200078e02a4 */
[----:B------:R-:W-:Y:S01]  /*4580*/  @!P5 R2UR UR7, R0 ;  /* 0x000000000007d2ca */ /* 0x000fe200000e0000 */
[----:B------:R-:W-:Y:S01]  /*4590*/  IMAD.IADD R167, R13, 0x1, R166 ;  /* 0x000000010da77824 */ /* 0x000fe200078e02a6 */
[C---:B------:R-:W-:Y:S04]  /*45a0*/  ISETP.NE.AND P0, PT, R29.reuse, 0x2, PT ;  /* 0x000000021d00780c */ /* 0x040fe80003f05270 */
[----:B------:R-:W-:Y:S01]  /*45b0*/  SEL R3, RZ, 0x1, P0 ;  /* 0x00000001ff037807 */ /* 0x000fe20000000000 */
[----:B------:R-:W-:Y:S01]  /*45c0*/  IMAD.U32 R10, RZ, RZ, UR8 ;  /* 0x00000008ff0a7e24 */ /* 0x000fe2000f8e00ff */
[----:B------:R-:W-:Y:S01]  /*45d0*/  @!UP1 UIADD3 UR8, UPT, UPT, UR6, 0x200, URZ ;  /* 0x0000020006089890 */ /* 0x000fe2000fffe0ff */
[----:B------:R-:W-:Y:S01]  /*45e0*/  SEL R29, R29, RZ, P0 ;  /* 0x000000ff1d1d7207 */ /* 0x000fe20000000000 */
[----:B------:R-:W-:Y:S01]  /*45f0*/  VOTEU.ALL UP1, P5 ;  /* 0x0000000000ff7886 */ /* 0x000fe20002820000 */
[----:B------:R-:W-:Y:S02]  /*4600*/  LOP3.LUT R28, R28, R3, RZ, 0x3c, !PT ;  /* 0x000000031c1c7212 */ /* 0x000fe400078e3cff */
[----:B------:R-:W-:Y:S01]  /*4610*/  IMAD.U32 R11, RZ, RZ, UR7 ;  /* 0x00000007ff0b7e24 */ /* 0x000fe2000f8e00ff */
[----:B------:R-:W-:Y:S04]  /*4620*/  @!P5 R2UR UR16, R10 ;  /* 0x000000000a10d2ca */ /* 0x000fe800000e0000 */
[----:B------:R-:W-:Y:S11]  /*4630*/  @!P5 R2UR UR17, R11 ;  /* 0x000000000b11d2ca */ /* 0x000ff600000e0000 */
[----:B------:R-:W-:Y:S02]  /*4640*/  @!UPT UIADD3 URZ, UPT, UPT, URZ, URZ, URZ ;  /* 0x000000fffffff290 */ /* 0x000fe4000fffe0ff */
[----:B------:R3:W-:Y:S01]  /*4650*/  @!UP1 UTMALDG.3D [UR8], [UR16], desc[UR14] ;  /* 0x00000e08100095b4 */ /* 0x0007e20008011000 */
[----:B------:R3:W-:Y:S01]  /*4660*/  @!P5 SYNCS.ARRIVE.TRANS64.RED.A0TR RZ, [UR6+0x80], R25 ;  /* 0x00008019ffffd9a7 */ /* 0x0007e20008300406 */
[----:B------:R-:W-:Y:S01]  /*4670*/  UPLOP3.LUT UP1, UPT, UPT, UPT, UPT, 0x80, 0x8 ;  /* 0x000000000008789c */ /* 0x000fe20003f2f070 */
[----:B------:R-:W-:Y:S01]  /*4680*/  SYNCS.ARRIVE.TRANS64.RED.A1T0 RZ, [UR37], RZ ;  /* 0x000000ffffff79a7 */ /* 0x000fe20008100425 */
[----:B------:R-:W-:Y:S09]  /*4690*/  @P3 BRA `(.L_x_79) ;  /* 0xfffffff400b43947 */ /* 0x000ff2000383ffff */
[----:B------:R-:W-:Y:S07]  /*46a0*/  MOV R0, UR6 ;  /* 0x0000000600007c02 */ /* 0x000fee0008000f00 */
.L_x_80:
[----:B-1----:R-:W-:-:S04]  /*46b0*/  SHF.L.U32 R3, R30, 0x1f, RZ ;  /* 0x0000001f1e037819 */ /* 0x002fc800000006ff */
[----:B------:R1:W2:Y:S03]  /*46c0*/  SYNCS.PHASECHK.TRANS64.TRYWAIT P0, [R0+URZ+0x88], R3 ;  /* 0x00008803000075a7 */ /* 0x0002a600080011ff */
[----:B--2---:R-:W-:Y:S05]  /*46d0*/  @!P0 NANOSLEEP.SYNCS 0x989680 ;  /* 0x009896800000895d */ /* 0x004fea0003900000 */
[----:B------:R-:W2:Y:S02]  /*46e0*/  @!P0 SYNCS.PHASECHK.TRANS64 P0, [R0+URZ+0x88], R3 ;  /* 0x00008803000085a7 */ /* 0x000ea400080010ff */
[----:B--23--:R-:W-:Y:S05]  /*46f0*/  @P0 EXIT ;  /* 0x000000000000094d */ /* 0x00cfea0003800000 */
[----:B------:R-:W-:Y:S05]  /*4700*/  BRA `(.L_x_80) ;  /* 0xfffffffc00e87947 */ /* 0x000fea000383ffff */
.L_x_71:
[----:B------:R-:W-:-:S06]  /*4710*/  UISETP.GE.AND UP1, UPT, UR8, 0x4, UPT ;  /* 0x000000040800788c */ /* 0x000fcc000bf26270 */
[----:B------:R-:W-:-:S13]  /*4720*/  PLOP3.LUT P0, PT, PT, PT, UP1, 0x80, 0x8 ;  /* 0x000000000008781c */ /* 0x000fda0003f0f018 */
[----:B------:R-:W-:Y:S05]  /*4730*/  @!P0 EXIT ;  /* 0x000000000000894d */ /* 0x000fea0003800000 */
[----:B------:R-:W-:Y:S01]  /*4740*/  BAR.SYNC.DEFER_BLOCKING 0x6, 0xa0 ;  /* 0x0182800000007b1d */ /* 0x000fe20000010000 */
[C---:B------:R-:W-:Y:S01]  /*4750*/  IMAD.SHL.U32 R180, R176.reuse, 0x40, RZ ;  /* 0x00000040b0b47824 */ /* 0x040fe200078e00ff */
[C---:B------:R-:W-:Y:S01]  /*4760*/  R2P PR, R176.reuse, 0x6 ;  /* 0x00000006b0007804 */ /* 0x040fe20000000000 */
[C---:B------:R-:W-:Y:S01]  /*4770*/  IMAD.SHL.U32 R2, R176.reuse, 0x8, RZ ;  /* 0x00000008b0027824 */ /* 0x040fe200078e00ff */
[----:B------:R-:W-:Y:S01]  /*4780*/  SHF.L.U32 R79, R176, 0x10, RZ ;  /* 0x00000010b04f7819 */ /* 0x000fe200000006ff */
[----:B------:R-:W-:Y:S01]  /*4790*/  IMAD.MOV.U32 R179, RZ, RZ, 0x10 ;  /* 0x00000010ffb37424 */ /* 0x000fe200078e00ff */
[----:B------:R-:W-:Y:S01]  /*47a0*/  UMOV UR43, 0x400 ;  /* 0x00000400002b7882 */ /* 0x000fe20000000000 */
[----:B------:R-:W-:Y:S01]  /*47b0*/  LOP3.LUT R3, R180, 0x180, RZ, 0xc0, !PT ;  /* 0x00000180b4037812 */ /* 0x000fe200078ec0ff */
[----:B------:R-:W-:Y:S01]  /*47c0*/  ULEA UR43, UR37, UR43, 0x18 ;  /* 0x0000002b252b7291 */ /* 0x000fe2000f8ec0ff */
[----:B------:R-:W1:Y:S01]  /*47d0*/  LDC R171, c[0x0][0x370] ;  /* 0x0000dc00ffab7b82 */ /* 0x000e620000000800 */
[----:B------:R-:W-:Y:S01]  /*47e0*/  SEL R179, R179, 0xfffffff0, !P1 ;  /* 0xfffffff0b3b37807 */ /* 0x000fe20004800000 */
[----:B------:R-:W-:Y:S01]  /*47f0*/  HFMA2 R183, -RZ, RZ, 0, 0 ;  /* 0x00000000ffb77431 */ /* 0x000fe200000001ff */
[----:B------:R-:W-:Y:S01]  /*4800*/  LOP3.LUT R3, R3, 0x30, R2, 0xf8, !PT ;  /* 0x0000003003037812 */ /* 0x000fe200078ef802 */
[----:B------:R-:W-:Y:S01]  /*4810*/  UIADD3 UR4, UPT, UPT, UR43, 0x2200, URZ ;  /* 0x000022002b047890 */ /* 0x000fe2000fffe0ff */
[----:B------:R-:W-:Y:S01]  /*4820*/  LOP3.LUT R79, R79, 0x600000, RZ, 0xc0, !PT ;  /* 0x006000004f4f7812 */ /* 0x000fe200078ec0ff */
[----:B------:R-:W-:Y:S01]  /*4830*/  IMAD.MOV.U32 R76, RZ, RZ, RZ ;  /* 0x000000ffff4c7224 */ /* 0x000fe200078e00ff */
[----:B------:R-:W-:Y:S01]  /*4840*/  LOP3.LUT R180, R3, 0x1e40, R180, 0xf8, !PT ;  /* 0x00001e4003b47812 */ /* 0x000fe200078ef8b4 */
[----:B------:R-:W2:Y:S01]  /*4850*/  LDC R74, c[0x0][0xb0c] ;  /* 0x0002c300ff4a7b82 */ /* 0x000ea20000000800 */
[----:B------:R-:W-:Y:S01]  /*4860*/  IMAD.MOV.U32 R3, RZ, RZ, 0x20 ;  /* 0x00000020ff037424 */ /* 0x000fe200078e00ff */
[----:B------:R-:W-:Y:S01]  /*4870*/  CS2R R184, SRZ ;  /* 0x0000000000b87805 */ /* 0x000fe2000001ff00 */
[----:B------:R-:W-:Y:S01]  /*4880*/  IMAD.MOV.U32 R188, RZ, RZ, RZ ;  /* 0x000000ffffbc7224 */ /* 0x000fe200078e00ff */
[----:B------:R-:W4:Y:S01]  /*4890*/  LDCU.64 UR46, c[0x0][0x348] ;  /* 0x00006900ff2e77ac */ /* 0x000f220008000a00 */
[----:B------:R-:W-:Y:S01]  /*48a0*/  VIADD R2, R180, UR43 ;  /* 0x0000002bb4027c36 */ /* 0x000fe20008000000 */
[----:B------:R-:W-:Y:S01]  /*48b0*/  SEL R3, R3, 0xffffffe0, !P2 ;  /* 0xffffffe003037807 */ /* 0x000fe20005000000 */
[----:B------:R-:W3:Y:S01]  /*48c0*/  LDS R0, [UR43+0x150] ;  /* 0x0001502bff007984 */ /* 0x000ee20008000800 */
[----:B------:R-:W1:Y:S01]  /*48d0*/  LDC R169, c[0x0][0xb20] ;  /* 0x0002c800ffa97b82 */ /* 0x000e620000000800 */
[----:B------:R-:W-:Y:S01]  /*48e0*/  IMAD.U32 R186, RZ, RZ, UR4 ;  /* 0x00000004ffba7e24 */ /* 0x000fe2000f8e00ff */
[----:B------:R-:W-:Y:S01]  /*48f0*/  SHF.R.U32.HI R4, RZ, 0x4, R3 ;  /* 0x00000004ff047819 */ /* 0x000fe20000011603 */
[--C-:B------:R-:W-:Y:S01]  /*4900*/  IMAD.IADD R178, R3, 0x1, R2.reuse ;  /* 0x0000000103b27824 */ /* 0x100fe200078e0202 */
[----:B------:R-:W1:Y:S02]  /*4910*/  LDCU.64 UR38, c[0x0][0x888] ;  /* 0x00011100ff2677ac */ /* 0x000e640008000a00 */
[C---:B------:R-:W-:Y:S01]  /*4920*/  LEA.HI R177, R179.reuse, R4, RZ, 0x1c ;  /* 0x00000004b3b17211 */ /* 0x040fe200078fe0ff */
[----:B------:R-:W-:Y:S01]  /*4930*/  IMAD.IADD R179, R179, 0x1, R2 ;  /* 0x00000001b3b37824 */ /* 0x000fe200078e0202 */
[----:B------:R-:W1:Y:S01]  /*4940*/  LDC R73, c[0x0][0xb30] ;  /* 0x0002cc00ff497b82 */ /* 0x000e620000000800 */
[----:B------:R-:W-:Y:S01]  /*4950*/  UIADD3 UR42, UPT, UPT, UR43, 0x200, URZ ;  /* 0x000002002b2a7890 */ /* 0x000fe2000fffe0ff */
[----:B------:R-:W-:-:S06]  /*4960*/  LEA R177, R177, R2, 0x4 ;  /* 0x00000002b1b17211 */ /* 0x000fcc00078e20ff */
[----:B------:R-:W1:Y:S08]  /*4970*/  LDC.64 R158, c[0x0][0xb10] ;  /* 0x0002c400ff9e7b82 */ /* 0x000e700000000a00 */
[----:B------:R-:W1:Y:S08]  /*4980*/  LDC.64 R70, c[0x0][0xb18] ;  /* 0x0002c600ff467b82 */ /* 0x000e700000000a00 */
[----:B------:R-:W1:Y:S01]  /*4990*/  LDC.64 R154, c[0x0][0x888] ;  /* 0x00022200ff9a7b82 */ /* 0x000e620000000a00 */
[----:B---3--:R-:W-:-:S07]  /*49a0*/  IMAD.IADD R79, R0, 0x1, R79 ;  /* 0x00000001004f7824 */ /* 0x008fce00078e024f */
[----:B------:R-:W3:Y:S08]  /*49b0*/  LDC.64 R68, c[0x0][0xb28] ;  /* 0x0002ca00ff447b82 */ /* 0x000ef00000000a00 */
[----:B------:R-:W1:Y:S08]  /*49c0*/  LDC.64 R156, c[0x0][0x890] ;  /* 0x00022400ff9c7b82 */ /* 0x000e700000000a00 */
[----:B------:R-:W1:Y:S08]  /*49d0*/  LDC.64 R152, c[0x0][0x8b0] ;  /* 0x00022c00ff987b82 */ /* 0x000e700000000a00 */
[----:B------:R-:W1:Y:S08]  /*49e0*/  LDC.64 R146, c[0x0][0x8a8] ;  /* 0x00022a00ff927b82 */ /* 0x000e700000000a00 */
[----:B--2-4-:R-:W1:Y:S02]  /*49f0*/  LDC R170, c[0x0][0x374] ;  /* 0x0000dd00ffaa7b82 */ /* 0x014e640000000800 */
.L_x_98:
[----:B------:R-:W-:Y:S02]  /*4a00*/  LEA R0, R188, UR43, 0x3 ;  /* 0x0000002bbc007c11 */ /* 0x000fe4000f8e18ff */
[----:B------:R-:W-:Y:S02]  /*4a10*/  SHF.L.U32 R3, R184, 0x1f, RZ ;  /* 0x0000001fb8037819 */ /* 0x000fe400000006ff */
[----:B------:R-:W-:Y:S02]  /*4a20*/  LEA R16, R188, UR43, 0x4 ;  /* 0x0000002bbc107c11 */ /* 0x000fe4000f8e20ff */
[----:B--2---:R-:W2:Y:S02]  /*4a30*/  SYNCS.PHASECHK.TRANS64.TRYWAIT P0, [R0+URZ+0xa0], R3 ;  /* 0x0000a003000075a7 */ /* 0x004ea400080011ff */
[----:B-12---:R-:W-:Y:S05]  /*4a40*/  @!P0 BRA `(.L_x_81) ;  /* 0x0000002800fc8947 */ /* 0x006fea0003800000 */
.L_x_138:
[----:B------:R-:W4:Y:S01]  /*4a50*/  LDC.64 R12, c[0x0][0xb10] ;  /* 0x0002c400ff0c7b82 */ /* 0x000f220000000a00 */
[----:B------:R-:W3:Y:S01]  /*4a60*/  LDS.128 R16, [R16+0x130] ;  /* 0x0001300010107984 */ /* 0x000ee20000000c00 */
[----:B-1----:R-:W-:Y:S01]  /*4a70*/  ISETP.NE.AND P1, PT, R73, 0x1, PT ;  /* 0x000000014900780c */ /* 0x002fe20003f25270 */
[----:B--2---:R-:W-:Y:S01]  /*4a80*/  VIADD R0, R0, 0xb0 ;  /* 0x000000b000007836 */ /* 0x004fe20000000000 */
[----:B------:R-:W-:Y:S04]  /*4a90*/  ISETP.GE.AND P0, PT, R72, 0x1, PT ;  /* 0x000000014800780c */ /* 0x000fe80003f06270 */
[----:B------:R-:W1:Y:S01]  /*4aa0*/  LDC.64 R10, c[0x0][0xb18] ;  /* 0x0002c600ff0a7b82 */ /* 0x000e620000000a00 */
[----:B------:R-:W-:Y:S01]  /*4ab0*/  PRMT R0, RZ, 0x654, R0 ;  /* 0x00000654ff007816 */ /* 0x000fe20000000000 */
[----:B------:R-:W-:Y:S01]  /*4ac0*/  @!PT LDS RZ, [RZ] ;  /* 0x00000000fffff984 */ /* 0x000fe20000000800 */
[----:B------:R-:W-:Y:S01]  /*4ad0*/  @!PT LDS RZ, [RZ] ;  /* 0x00000000fffff984 */ /* 0x000fe20000000800 */
[----:B------:R-:W-:Y:S01]  /*4ae0*/  @!PT LDS RZ, [RZ] ;  /* 0x00000000fffff984 */ /* 0x000fe20000000800 */
[----:B------:R-:W-:Y:S01]  /*4af0*/  @!PT LDS RZ, [RZ] ;  /* 0x00000000fffff984 */ /* 0x000fe20000000800 */
[----:B------:R2:W-:Y:S06]  /*4b00*/  MEMBAR.ALL.CTA ;  /* 0x0000000000007992 */ /* 0x0005ec0000008000 */
[----:B--2---:R-:W2:Y:S01]  /*4b10*/  FENCE.VIEW.ASYNC.S ;  /* 0x00000000000073c6 */ /* 0x004ea20000000000 */
[----:B------:R-:W1:Y:S08]  /*4b20*/  @!P1 LDC R14, c[0x0][0xb20] ;  /* 0x0002c800ff0e9b82 */ /* 0x000e700000000800 */
[----:B------:R-:W1:Y:S01]  /*4b30*/  @!P1 LDC R9, c[0x0][0xb0c] ;  /* 0x0002c300ff099b82 */ /* 0x000e620000000800 */
[----:B--2---:R2:W-:Y:S01]  /*4b40*/  SYNCS.ARRIVE.TRANS64.RED.A1T0 RZ, [R0+URZ], RZ ;  /* 0x000000ff00ff79a7 */ /* 0x0045e200081004ff */
[----:B---3--:R-:W-:Y:S04]  /*4b50*/  LOP3.LUT P4, RZ, R18, 0x1, RZ, 0xc0, !PT ;  /* 0x0000000112ff7812 */ /* 0x008fe8000788c0ff */
[----:B------:R-:W-:Y:S09]  /*4b60*/  P2R R187, PR, RZ, 0x10 ;  /* 0x00000010ffbb7803 */ /* 0x000ff20000000000 */
[----:B------:R-:W-:Y:S02]  /*4b70*/  @P4 MOV R77, R16 ;  /* 0x00000010004d4202 */ /* 0x000fe40000000f00 */
[----:B------:R-:W-:Y:S01]  /*4b80*/  @P4 LOP3.LUT R75, R17, 0xffff, RZ, 0xc0, !PT ;  /* 0x0000ffff114b4812 */ /* 0x000fe200078ec0ff */
[----:B--2-4-:R-:W-:Y:S06]  /*4b90*/  @!P0 BRA `(.L_x_82) ;  /* 0x0000000000a48947 */ /* 0x014fec0003800000 */
[----:B------:R-:W-:Y:S01]  /*4ba0*/  IMAD.HI.U32 R22, R170, R71, RZ ;  /* 0x00000047aa167227 */ /* 0x000fe200078e00ff */
[----:B------:R-:W-:Y:S02]  /*4bb0*/  ISETP.NE.AND P0, PT, R70, 0x1, PT ;  /* 0x000000014600780c */ /* 0x000fe40003f05270 */
[----:B------:R-:W-:Y:S01]  /*4bc0*/  ISETP.NE.AND P2, PT, R72, 0x1, PT ;  /* 0x000000014800780c */ /* 0x000fe20003f45270 */
[-C--:B------:R-:W-:Y:S01]  /*4bd0*/  IMAD.HI.U32 R20, R171, R158.reuse, RZ ;  /* 0x0000009eab147227 */ /* 0x080fe200078e00ff */
[----:B------:R-:W-:Y:S02]  /*4be0*/  SHF.R.U32.HI R21, RZ, R169, R22 ;  /* 0x000000a9ff157219 */ /* 0x000fe40000011616 */
[----:B------:R-:W-:Y:S01]  /*4bf0*/  ISETP.NE.AND P3, PT, R74, 0x1, PT ;  /* 0x000000014a00780c */ /* 0x000fe20003f65270 */
[----:B------:R-:W-:Y:S01]  /*4c00*/  IMAD.HI.U32 R26, R75, R71, RZ ;  /* 0x000000474b1a7227 */ /* 0x000fe200078e00ff */
[----:B------:R-:W-:Y:S02]  /*4c10*/  SHF.R.U32.HI R20, RZ, R159, R20 ;  /* 0x0000009fff147219 */ /* 0x000fe40000011614 */
[----:B------:R-:W-:Y:S01]  /*4c20*/  SEL R3, R170, R21, !P0 ;  /* 0x00000015aa037207 */ /* 0x000fe20004000000 */
[----:B------:R-:W-:Y:S01]  /*4c30*/  IMAD.HI.U32 R24, R77, R158, RZ ;  /* 0x0000009e4d187227 */ /* 0x000fe200078e00ff */
[----:B------:R-:W-:Y:S03]  /*4c40*/  SEL R7, R171, R20, !P3 ;  /* 0x00000014ab077207 */ /* 0x000fe60005800000 */
[-C--:B------:R-:W-:Y:S01]  /*4c50*/  IMAD.HI.U32 R20, R3, R68.reuse, RZ ;  /* 0x0000004403147227 */ /* 0x080fe200078e00ff */
[----:B------:R-:W-:Y:S03]  /*4c60*/  SHF.R.U32.HI R24, RZ, R159, R24 ;  /* 0x0000009fff187219 */ /* 0x000fe60000011618 */
[----:B------:R-:W-:Y:S01]  /*4c70*/  IMAD.HI.U32 R22, R7, R68, RZ ;  /* 0x0000004407167227 */ /* 0x000fe200078e00ff */
[----:B------:R-:W-:Y:S02]  /*4c80*/  @P2 SHF.R.U32.HI R3, RZ, R69, R20 ;  /* 0x00000045ff032219 */ /* 0x000fe40000011614 */
[----:B------:R-:W-:Y:S02]  /*4c90*/  SHF.R.U32.HI R20, RZ, R169, R26 ;  /* 0x000000a9ff147219 */ /* 0x000fe4000001161a */
[----:B------:R-:W-:Y:S01]  /*4ca0*/  @P2 SHF.R.U32.HI R7, RZ, R69, R22 ;  /* 0x00000045ff072219 */ /* 0x000fe20000011616 */
[C---:B------:R-:W-:Y:S01]  /*4cb0*/  IMAD R2, R72.reuse, R3, RZ ;  /* 0x0000000348027224 */ /* 0x040fe200078e02ff */
[----:B------:R-:W-:Y:S02]  /*4cc0*/  SEL R5, R75, R20, !P0 ;  /* 0x000000144b057207 */ /* 0x000fe40004000000 */
[----:B------:R-:W-:Y:S01]  /*4cd0*/  SEL R3, R77, R24, !P3 ;  /* 0x000000184d037207 */ /* 0x000fe20005800000 */
[----:B------:R-:W-:Y:S01]  /*4ce0*/  IMAD R4, R72, R7, RZ ;  /* 0x0000000748047224 */ /* 0x000fe200078e02ff */
[C---:B------:R-:W-:Y:S01]  /*4cf0*/  ISETP.GE.AND P0, PT, R5.reuse, R2, PT ;  /* 0x000000020500720c */ /* 0x040fe20003f06270 */
[----:B------:R-:W-:Y:S03]  /*4d00*/  IMAD.HI.U32 R6, R5, R68, RZ ;  /* 0x0000004405067227 */ /* 0x000fe600078e00ff */
[----:B------:R-:W-:Y:S01]  /*4d10*/  ISETP.GE.OR P0, PT, R3, R4, P0 ;  /* 0x000000040300720c */ /* 0x000fe20000706670 */
[----:B------:R-:W-:Y:S01]  /*4d20*/  IMAD.MOV R4, RZ, RZ, -R3 ;  /* 0x000000ffff047224 */ /* 0x000fe200078e0a03 */
[-C--:B------:R-:W-:Y:S03]  /*4d30*/  SHF.R.U32.HI R6, RZ, R69.reuse, R6 ;  /* 0x00000045ff067219 */ /* 0x080fe60000011606 */
[----:B------:R-:W-:Y:S01]  /*4d40*/  IMAD R77, R74, R4, R77 ;  /* 0x000000044a4d7224 */ /* 0x000fe200078e024d */
[----:B------:R-:W-:Y:S05]  /*4d50*/  SEL R15, R5, R6, !P2 ;  /* 0x00000006050f7207 */ /* 0x000fea0005000000 */
[----:B------:R-:W-:Y:S02]  /*4d60*/  IMAD.MOV R6, RZ, RZ, -R15 ;  /* 0x000000ffff067224 */ /* 0x000fe400078e0a0f */
[C---:B------:R-:W-:Y:S04]  /*4d70*/  @!P0 IMAD.HI.U32 R2, R3.reuse, R68, RZ ;  /* 0x0000004403028227 */ /* 0x040fe800078e00ff */
[----:B------:R-:W-:Y:S01]  /*4d80*/  IMAD R6, R72, R6, R5 ;  /* 0x0000000648067224 */ /* 0x000fe200078e0205 */
[----:B------:R-:W-:Y:S04]  /*4d90*/  @!P0 SHF.R.U32.HI R2, RZ, R69, R2 ;  /* 0x00000045ff028219 */ /* 0x000fe80000011602 */
[----:B------:R-:W-:Y:S02]  /*4da0*/  @!P0 SEL R0, R3, R2, !P2 ;  /* 0x0000000203008207 */ /* 0x000fe40005000000 */
[----:B------:R-:W-:Y:S02]  /*4db0*/  IADD3 R2, PT, PT, -R5, RZ, RZ ;  /* 0x000000ff05027210 */ /* 0x000fe40007ffe1ff */
[----:B------:R-:W-:Y:S01]  /*4dc0*/  @!P0 IADD3 R8, PT, PT, R15, -R0, RZ ;  /* 0x800000000f088210 */ /* 0x000fe20007ffe0ff */
[----:B------:R-:W-:Y:S02]  /*4dd0*/  @!P0 IMAD R0, R7, R6, R0 ;  /* 0x0000000607008224 */ /* 0x000fe400078e0200 */
[----:B------:R-:W-:Y:S02]  /*4de0*/  IMAD R75, R70, R2, R75 ;  /* 0x00000002464b7224 */ /* 0x000fe400078e024b */
[----:B------:R-:W-:Y:S02]  /*4df0*/  @!P0 IMAD R5, R8, R72, R3 ;  /* 0x0000004808058224 */ /* 0x000fe400078e0203 */
[----:B------:R-:W-:Y:S04]  /*4e00*/  @!P0 IMAD.MOV.U32 R3, RZ, RZ, R0 ;  /* 0x000000ffff038224 */ /* 0x000fe800078e0000 */
[----:B------:R-:W-:Y:S02]  /*4e10*/  IMAD R77, R3, R74, R77 ;  /* 0x0000004a034d7224 */ /* 0x000fe400078e024d */
[----:B------:R-:W-:Y:S07]  /*4e20*/  IMAD R75, R5, R70, R75 ;  /* 0x00000046054b7224 */ /* 0x000fee00078e024b */
.L_x_82:
[----:B------:R-:W-:Y:S01]  /*4e30*/  @!P1 IMAD.HI.U32 R0, R77, R12, RZ ;  /* 0x0000000c4d009227 */ /* 0x000fe200078e00ff */
[----:B-1----:R-:W-:Y:S01]  /*4e40*/  @!P1 ISETP.NE.AND P0, PT, R10, 0x1, PT ;  /* 0x000000010a00980c */ /* 0x002fe20003f05270 */
[----:B------:R-:W-:Y:S01]  /*4e50*/  ULOP3.LUT UP0, URZ, UR42, 0x1b0, URZ, 0xc0, !UPT ;  /* 0x000001b02aff7892 */ /* 0x000fe2000f80c0ff */
[----:B------:R-:W-:Y:S01]  /*4e60*/  @!P1 ISETP.NE.AND P2, PT, R9, 0x1, PT ;  /* 0x000000010900980c */ /* 0x000fe20003f45270 */
[----:B------:R-:W-:Y:S01]  /*4e70*/  @!P1 IMAD.HI.U32 R3, R75, R11, RZ ;  /* 0x0000000b4b039227 */ /* 0x000fe200078e00ff */
[----:B------:R-:W-:Y:S02]  /*4e80*/  @!P1 SHF.R.U32.HI R0, RZ, R13, R0 ;  /* 0x0000000dff009219 */ /* 0x000fe40000011600 */
[----:B------:R-:W-:Y:S01]  /*4e90*/  @P4 SHF.R.U32.HI R182, RZ, 0x10, R17 ;  /* 0x00000010ffb64819 */ /* 0x000fe20000011611 */
[----:B------:R-:W-:Y:S01]  /*4ea0*/  VIADD R188, R188, 0x1 ;  /* 0x00000001bcbc7836 */ /* 0x000fe20000000000 */
[----:B------:R-:W-:Y:S02]  /*4eb0*/  @!P1 SHF.R.U32.HI R2, RZ, R14, R3 ;  /* 0x0000000eff029219 */ /* 0x000fe40000011603 */
[----:B------:R-:W-:Y:S02]  /*4ec0*/  @!P1 SEL R3, R77, R0, !P2 ;  /* 0x000000004d039207 */ /* 0x000fe40005000000 */
[----:B------:R-:W-:Y:S05]  /*4ed0*/  @!P1 SEL R2, R75, R2, !P0 ;  /* 0x000000024b029207 */ /* 0x000fea0004000000 */
[----:B------:R-:W-:Y:S02]  /*4ee0*/  @!P1 IMAD.IADD R0, R2, 0x1, -R3 ;  /* 0x0000000102009824 */ /* 0x000fe400078e0a03 */
[----:B------:R-:W-:Y:S02]  /*4ef0*/  @!P1 IMAD.IADD R2, R3, 0x1, -R2 ;  /* 0x0000000103029824 */ /* 0x000fe400078e0a02 */
[----:B------:R-:W-:Y:S02]  /*4f00*/  @!P1 IMAD R77, R0, R9, R77 ;  /* 0x00000009004d9224 */ /* 0x000fe400078e024d */
[----:B------:R-:W-:Y:S01]  /*4f10*/  @!P1 IMAD R75, R2, R10, R75 ;  /* 0x0000000a024b9224 */ /* 0x000fe200078e024b */
[----:B------:R-:W-:Y:S06]  /*4f20*/  BRA.U !UP0, `(.L_x_83) ;  /* 0x0000000108407547 */ /* 0x000fec000b800000 */
[----:B------:R-:W1:Y:S01]  /*4f30*/  LDCU.64 UR8, c[0x4][0x80] ;  /* 0x01001000ff0877ac */ /* 0x000e620008000a00 */
[----:B------:R-:W-:Y:S01]  /*4f40*/  MOV R3, 0x0 ;  /* 0x0000000000037802 */ /* 0x000fe20000000f00 */
[----:B------:R-:W-:Y:S02]  /*4f50*/  HFMA2 R12, -RZ, RZ, 0, 5.9604644775390625e-08 ;  /* 0x00000001ff0c7431 */ /* 0x000fe400000001ff */
[----:B------:R-:W-:Y:S02]  /*4f60*/  IMAD.MOV.U32 R8, RZ, RZ, 0x70 ;  /* 0x00000070ff087424 */ /* 0x000fe400078e00ff */
[----:B------:R-:W-:Y:S01]  /*4f70*/  IMAD.MOV.U32 R13, RZ, RZ, RZ ;  /* 0x000000ffff0d7224 */ /* 0x000fe200078e00ff */
[----:B------:R-:W2:Y:S01]  /*4f80*/  LDCU.64 UR6, c[0x4][0x88] ;  /* 0x01001100ff0677ac */ /* 0x000ea20008000a00 */
[----:B------:R-:W3:Y:S01]  /*4f90*/  LDC.64 R2, c[0x4][R3] ;  /* 0x0100000003027b82 */ /* 0x000ee20000000a00 */
[----:B------:R-:W4:Y:S01]  /*4fa0*/  LDCU.64 UR4, c[0x4][0x8] ;  /* 0x01000100ff0477ac */ /* 0x000f220008000a00 */
[----:B-1----:R-:W-:Y:S01]  /*4fb0*/  MOV R5, UR9 ;  /* 0x0000000900057c02 */ /* 0x002fe20008000f00 */
[----:B------:R-:W-:Y:S01]  /*4fc0*/  IMAD.U32 R4, RZ, RZ, UR8 ;  /* 0x00000008ff047e24 */ /* 0x000fe2000f8e00ff */
[----:B--2---:R-:W-:Y:S01]  /*4fd0*/  MOV R7, UR7 ;  /* 0x0000000700077c02 */ /* 0x004fe20008000f00 */
[----:B------:R-:W-:Y:S01]  /*4fe0*/  IMAD.U32 R6, RZ, RZ, UR6 ;  /* 0x00000006ff067e24 */ /* 0x000fe2000f8e00ff */
[----:B----4-:R-:W-:Y:S01]  /*4ff0*/  MOV R11, UR5 ;  /* 0x00000005000b7c02 */ /* 0x010fe20008000f00 */
[----:B------:R-:W-:Y:S02]  /*5000*/  IMAD.U32 R10, RZ, RZ, UR4 ;  /* 0x00000004ff0a7e24 */ /* 0x000fe4000f8e00ff */
[----:B------:R-:W-:Y:S07]  /*5010*/  LEPC R20, `(.L_x_83) ;  /* 0x000000001014794e */ /* 0x000fee0000000000 */
[----:B---3-5:R-:W-:Y:S05]  /*5020*/  CALL.ABS.NOINC R2 ;  /* 0x0000000002007343 */ /* 0x028fea0003c00000 */
.L_x_83:
[----:B------:R-:W-:Y:S01]  /*5030*/  LOP3.LUT P0, RZ, R186, 0x1b0, RZ, 0xc0, !PT ;  /* 0x000001b0baff7812 */ /* 0x000fe2000780c0ff */
[----:B------:R-:W-:Y:S11]  /*5040*/  BSSY.RECONVERGENT B6, `(.L_x_84) ;  /* 0x0000013000067945 */ /* 0x000ff60003800200 */
[----:B------:R-:W-:Y:S01]  /*5050*/  @!UPT UIADD3 URZ, UPT, UPT, URZ, URZ, URZ ;  /* 0x000000fffffff290 */ /* 0x000fe2000fffe0ff */
[----:B------:R-:W-:Y:S05]  /*5060*/  @!P0 BRA `(.L_x_85) ;  /* 0x0000000000408947 */ /* 0x000fea0003800000 */
        /* <DEDUP_REMOVED lines=16> */
.L_x_85:
[----:B------:R-:W-:Y:S05]  /*5170*/  BSYNC.RECONVERGENT B6 ;  /* 0x0000000000067941 */ /* 0x000fea0003800200 */
.L_x_84:
[----:B------:R-:W-:Y:S01]  /*5180*/  ISETP.NE.U32.AND P3, PT, R156, RZ, PT ;  /* 0x000000ff9c00720c */ /* 0x000fe20003f65070 */
[----:B------:R-:W-:Y:S01]  /*5190*/  UISETP.NE.AND UP1, UPT, UR44, URZ, UPT ;  /* 0x000000ff2c00728c */ /* 0x000fe2000bf25270 */
[----:B------:R-:W-:Y:S02]  /*51a0*/  ISETP.NE.U32.AND P4, PT, R152, RZ, PT ;  /* 0x000000ff9800720c */ /* 0x000fe40003f85070 */
[----:B------:R-:W-:Y:S02]  /*51b0*/  ISETP.NE.AND.EX P3, PT, R157, RZ, PT, P3 ;  /* 0x000000ff9d00720c */ /* 0x000fe40003f65330 */
[----:B------:R-:W-:Y:S02]  /*51c0*/  PLOP3.LUT P1, PT, PT, PT, PT, 0x8, 0x80 ;  /* 0x000000000080781c */ /* 0x000fe40003f2e170 */
[----:B------:R-:W-:Y:S02]  /*51d0*/  PLOP3.LUT P0, PT, PT, PT, UP1, 0x80, 0x8 ;  /* 0x000000000008781c */ /* 0x000fe40003f0f018 */
[----:B------:R-:W-:Y:S02]  /*51e0*/  ISETP.NE.AND.EX P4, PT, R153, RZ, PT, P4 ;  /* 0x000000ff9900720c */ /* 0x000fe40003f85340 */
[----:B------:R-:W1:Y:S09]  /*51f0*/  @UP1 LDCU.64 UR4, c[0x0][0x888] ;  /* 0x00011100ff0417ac */ /* 0x000e720008000a00 */
[----:B------:R-:W-:Y:S01]  /*5200*/  @P0 PLOP3.LUT P1, PT, P3, PT, PT, 0x80, 0x8 ;  /* 0x000000000008081c */ /* 0x000fe20001f2f070 */
[----:B-1----:R-:W-:Y:S04]  /*5210*/  @UP1 UISETP.NE.U32.AND UP0, UPT, UR4, URZ, UPT ;  /* 0x000000ff0400128c */ /* 0x002fe8000bf05070 */
[----:B------:R-:W-:Y:S04]  /*5220*/  @UP1 UISETP.NE.AND.EX UP0, UPT, UR5, URZ, UPT, UP0 ;  /* 0x000000ff0500128c */ /* 0x000fe8000bf05300 */
[----:B------:R-:W-:Y:S01]  /*5230*/  @UP1 USEL UR4, URZ, 0xffffffff, UP0 ;  /* 0xffffffffff041887 */ /* 0x000fe20008000000 */
[----:B------:R-:W-:Y:S11]  /*5240*/  @!P3 BRA `(.L_x_86) ;  /* 0x00000000002cb947 */ /* 0x000ff60003800000 */
[----:B------:R-:W-:Y:S01]  /*5250*/  ISETP.NE.U32.AND P2, PT, R154, RZ, PT ;  /* 0x000000ff9a00720c */ /* 0x000fe20003f45070 */
[----:B------:R-:W-:Y:S03]  /*5260*/  IMAD.MOV.U32 R168, RZ, RZ, 0x1 ;  /* 0x00000001ffa87424 */ /* 0x000fe600078e00ff */
[----:B------:R-:W-:Y:S11]  /*5270*/  ISETP.NE.AND.EX P2, PT, R155, RZ, PT, P2 ;  /* 0x000000ff9b00720c */ /* 0x000ff60003f45320 */
[----:B------:R-:W-:Y:S02]  /*5280*/  @!UPT UIADD3 URZ, UPT, UPT, URZ, URZ, URZ ;  /* 0x000000fffffff290 */ /* 0x000fe4000fffe0ff */
[----:B------:R-:W1:Y:S01]  /*5290*/  @P2 LDC.64 R2, c[0x0][0x888] ;  /* 0x00022200ff022b82 */ /* 0x000e620000000a00 */
[----:B------:R-:W-:Y:S04]  /*52a0*/  @P2 IMAD R0, R156, UR36, RZ ;  /* 0x000000249c002c24 */ /* 0x000fe8000f8e02ff */
[----:B-1----:R-:W-:Y:S04]  /*52b0*/  @P2 IMAD.WIDE R2, R0, 0x4, R2 ;  /* 0x0000000400022825 */ /* 0x002fe800078e0202 */
[----:B------:R-:W-:Y:S01]  /*52c0*/  HFMA2 R0, -RZ, RZ, 0, 5.9604644775390625e-08 ;  /* 0x00000001ff007431 */ /* 0x000fe200000001ff */
[----:B-----5:R1:W5:Y:S04]  /*52d0*/  @P2 LDG.E R80, desc[UR40][R2.64] ;  /* 0x0000002802502981 */ /* 0x020368000c1e1900 */
[----:B------:R-:W-:Y:S01]  /*52e0*/  @!P2 PRMT R168, R0, 0x7610, R168 ;  /* 0x0000761000a8a816 */ /* 0x000fe200000000a8 */
[----:B-1----:R-:W2:Y:S06]  /*52f0*/  @!P2 LDC R80, c[0x0][0x880] ;  /* 0x00022000ff50ab82 */ /* 0x002eac0000000800 */
.L_x_86:
[----:B------:R-:W-:Y:S05]  /*5300*/  @!P4 BRA `(.L_x_87) ;  /* 0x000000000020c947 */ /* 0x000fea0003800000 */
[----:B------:R-:W-:Y:S04]  /*5310*/  ISETP.NE.U32.AND P2, PT, R146, RZ, PT ;  /* 0x000000ff9200720c */ /* 0x000fe80003f45070 */
[----:B------:R-:W-:Y:S11]  /*5320*/  ISETP.NE.AND.EX P2, PT, R147, RZ, PT, P2 ;  /* 0x000000ff9300720c */ /* 0x000ff60003f45320 */
[----:B------:R-:W-:Y:S02]  /*5330*/  @!UPT UIADD3 URZ, UPT, UPT, URZ, URZ, URZ ;  /* 0x000000fffffff290 */ /* 0x000fe4000fffe0ff */
[----:B------:R-:W1:Y:S01]  /*5340*/  @P2 LDC.64 R2, c[0x0][0x8a8] ;  /* 0x00022a00ff022b82 */ /* 0x000e620000000a00 */
[----:B------:R-:W-:Y:S04]  /*5350*/  @P2 IMAD R0, R152, UR36, RZ ;  /* 0x0000002498002c24 */ /* 0x000fe8000f8e02ff */
[----:B-1----:R-:W-:Y:S05]  /*5360*/  @P2 IMAD.WIDE R2, R0, 0x4, R2 ;  /* 0x0000000400022825 */ /* 0x002fea00078e0202 */
[----:B-----5:R1:W5:Y:S02]  /*5370*/  @P2 LDG.E R78, desc[UR40][R2.64] ;  /* 0x00000028024e2981 */ /* 0x020364000c1e1900 */
[----:B-1----:R-:W3:Y:S02]  /*5380*/  @!P2 LDC R78, c[0x0][0x8a0] ;  /* 0x00022800ff4eab82 */ /* 0x002ee40000000800 */
.L_x_87:
[----:B--2--5:R-:W-:Y:S01]  /*5390*/  @P0 ISETP.NE.AND P4, PT, R80, RZ, PT ;  /* 0x000000ff5000020c */ /* 0x024fe20003f85270 */
[----:B------:R-:W-:Y:S01]  /*53a0*/  IMAD.U32 R0, RZ, RZ, UR4 ;  /* 0x00000004ff007e24 */ /* 0x000fe2000f8e00ff */
[----:B------:R-:W-:Y:S01]  /*53b0*/  @P0 LOP3.LUT P2, RZ, R168, 0xff, RZ, 0xc0, !PT ;  /* 0x000000ffa8ff0812 */ /* 0x000fe2000784c0ff */
[----:B------:R-:W-:Y:S01]  /*53c0*/  BSSY B1, `(.L_x_88) ;  /* 0x000003d000017945 */ /* 0x000fe20003800000 */
[----:B------:R-:W-:Y:S01]  /*53d0*/  @P0 SEL R3, RZ, 0xffffffff, P4 ;  /* 0xffffffffff030807 */ /* 0x000fe20002000000 */
[C---:B------:R-:W-:Y:S01]  /*53e0*/  IMAD R64, R76.reuse, 0x40, R79 ;  /* 0x000000404c407824 */ /* 0x040fe200078e024f */
[----:B------:R-:W-:Y:S02]  /*53f0*/  LEA R148, R76, UR43, 0x3 ;  /* 0x0000002b4c947c11 */ /* 0x000fe4000f8e18ff */
[----:B------:R-:W-:Y:S02]  /*5400*/  CS2R R102, SRZ ;  /* 0x0000000000667805 */ /* 0x000fe4000001ff00 */
[----:B------:R-:W-:Y:S02]  /*5410*/  @P1 SEL R3, R0, R3, !P2 ;  /* 0x0000000300031207 */ /* 0x000fe40005000000 */
[----:B------:R-:W-:Y:S02]  /*5420*/  CS2R R100, SRZ ;  /* 0x0000000000647805 */ /* 0x000fe4000001ff00 */
[----:B------:R-:W-:Y:S02]  /*5430*/  SHF.L.U32 R5, R185, 0x1f, RZ ;  /* 0x0000001fb9057819 */ /* 0x000fe400000006ff */
[----:B------:R-:W-:Y:S02]  /*5440*/  CS2R R98, SRZ ;  /* 0x0000000000627805 */ /* 0x000fe4000001ff00 */
[----:B------:R-:W-:Y:S02]  /*5450*/  @P0 LOP3.LUT R3, R3, 0x1, RZ, 0xc0, !PT ;  /* 0x0000000103030812 */ /* 0x000fe400078ec0ff */
[----:B------:R-:W-:Y:S02]  /*5460*/  CS2R R96, SRZ ;  /* 0x0000000000607805 */ /* 0x000fe4000001ff00 */
[----:B------:R-:W-:Y:S02]  /*5470*/  PLOP3.LUT P5, PT, PT, PT, PT, 0x8, 0x80 ;  /* 0x000000000080781c */ /* 0x000fe40003fae170 */
[----:B------:R-:W-:Y:S02]  /*5480*/  CS2R R94, SRZ ;  /* 0x00000000005e7805 */ /* 0x000fe4000001ff00 */
[----:B------:R-:W-:Y:S02]  /*5490*/  ISETP.NE.U32.OR P1, PT, R3, 0x1, !P0 ;  /* 0x000000010300780c */ /* 0x000fe40004725470 */
[----:B------:R-:W-:Y:S02]  /*54a0*/  CS2R R92, SRZ ;  /* 0x00000000005c7805 */ /* 0x000fe4000001ff00 */
[----:B------:R-:W-:Y:S02]  /*54b0*/  CS2R R90, SRZ ;  /* 0x00000000005a7805 */ /* 0x000fe4000001ff00 */
[----:B------:R-:W-:Y:S07]  /*54c0*/  CS2R R88, SRZ ;  /* 0x0000000000587805 */ /* 0x000fee000001ff00 */
[----:B------:R-:W-:Y:S04]  /*54d0*/  @P1 SHF.L.U32 R2, R183, 0x1f, RZ ;  /* 0x0000001fb7021819 */ /* 0x000fe800000006ff */
[----:B------:R-:W1:Y:S01]  /*54e0*/  @P1 SYNCS.PHASECHK.TRANS64.TRYWAIT P0, [UR43+0x80], R2 ;  /* 0x00008002ff0015a7 */ /* 0x000e62000800112b */
[----:B------:R2:W4:Y:S01]  /*54f0*/  SYNCS.PHASECHK.TRANS64.TRYWAIT P4, [R148+URZ+0xc0], R5 ;  /* 0x0000c005940075a7 */ /* 0x00052200080811ff */
[----:B-1----:R-:W-:Y:S01]  /*5500*/  @P1 PLOP3.LUT P5, PT, P0, PT, PT, 0x8, 0x80 ;  /* 0x000000000080181c */ /* 0x002fe200007ae170 */
[----:B------:R-:W-:Y:S01]  /*5510*/  @!UPT UIADD3 URZ, UPT, UPT, URZ, URZ, URZ ;  /* 0x000000fffffff290 */ /* 0x000fe2000fffe0ff */
[----:B--2-4-:R-:W-:Y:S11]  /*5520*/  @!P1 BRA `(.L_x_89) ;  /* 0x0000000000989947 */ /* 0x014ff60003800000 */
[----:B------:R-:W-:Y:S01]  /*5530*/  ISETP.NE.U32.AND P0, PT, RZ, UR38, PT ;  /* 0x00000026ff007c0c */ /* 0x000fe2000bf05070 */
[----:B------:R-:W-:Y:S01]  /*5540*/  BSSY B0, `(.L_x_90) ;  /* 0x0000016000007945 */ /* 0x000fe20003800000 */
[----:B------:R-:W-:Y:S02]  /*5550*/  ISETP.NE.AND P2, PT, R80, RZ, PT ;  /* 0x000000ff5000720c */ /* 0x000fe40003f45270 */
[----:B------:R-:W-:Y:S02]  /*5560*/  CS2R R90, SRZ ;  /* 0x00000000005a7805 */ /* 0x000fe4000001ff00 */
[----:B------:R-:W-:Y:S02]  /*5570*/  ISETP.NE.AND.EX P0, PT, RZ, UR39, PT, P0 ;  /* 0x00000027ff007c0c */ /* 0x000fe4000bf05300 */
[----:B------:R-:W-:Y:S02]  /*5580*/  CS2R R88, SRZ ;  /* 0x0000000000587805 */ /* 0x000fe4000001ff00 */
[----:B------:R-:W-:Y:S02]  /*5590*/  LOP3.LUT P1, RZ, R168, 0xff, RZ, 0xc0, !PT ;  /* 0x000000ffa8ff7812 */ /* 0x000fe4000782c0ff */
[----:B------:R-:W-:Y:S02]  /*55a0*/  CS2R R94, SRZ ;  /* 0x00000000005e7805 */ /* 0x000fe4000001ff00 */
[----:B------:R-:W-:Y:S02]  /*55b0*/  SEL R0, RZ, 0xffffffff, P2 ;  /* 0xffffffffff007807 */ /* 0x000fe40001000000 */
[----:B------:R-:W-:Y:S02]  /*55c0*/  CS2R R92, SRZ ;  /* 0x00000000005c7805 */ /* 0x000fe4000001ff00 */
[----:B------:R-:W-:Y:S02]  /*55d0*/  SEL R3, RZ, 0xffffffff, P0 ;  /* 0xffffffffff037807 */ /* 0x000fe40000000000 */
[----:B------:R-:W-:Y:S02]  /*55e0*/  CS2R R98, SRZ ;  /* 0x0000000000627805 */ /* 0x000fe4000001ff00 */
[----:B------:R-:W-:Y:S02]  /*55f0*/  CS2R R96, SRZ ;  /* 0x0000000000607805 */ /* 0x000fe4000001ff00 */
[----:B------:R-:W-:Y:S02]  /*5600*/  CS2R R102, SRZ ;  /* 0x0000000000667805 */ /* 0x000fe4000001ff00 */
[----:B------:R-:W-:Y:S02]  /*5610*/  @P3 SEL R0, R3, R0, !P1 ;  /* 0x0000000003003207 */ /* 0x000fe40004800000 */
[----:B------:R-:W-:Y:S02]  /*5620*/  CS2R R100, SRZ ;  /* 0x0000000000647805 */ /* 0x000fe4000001ff00 */
[----:B------:R-:W-:Y:S04]  /*5630*/  LOP3.LUT R0, R0, 0x1, RZ, 0xc0, !PT ;  /* 0x0000000100007812 */ /* 0x000fe800078ec0ff */
[----:B------:R-:W-:Y:S01]  /*5640*/  ISETP.NE.U32.AND P0, PT, R0, 0x1, PT ;  /* 0x000000010000780c */ /* 0x000fe20003f05070 */
[----:B------:R-:W-:Y:S01]  /*5650*/  @!UPT UIADD3 URZ, UPT, UPT, URZ, URZ, URZ ;  /* 0x000000fffffff290 */ /* 0x000fe2000fffe0ff */
[----:B------:R-:W-:Y:S11]  /*5660*/  @!P5 BRA `(.L_x_91) ;  /* 0x00000000000cd947 */ /* 0x000ff60003800000 */
[----:B------:R-:W-:Y:S04]  /*5670*/  SHF.L.U32 R3, R183, 0x1f, RZ ;  /* 0x0000001fb7037819 */ /* 0x000fe800000006ff */
[----:B------:R-:W1:Y:S02]  /*5680*/  SYNCS.PHASECHK.TRANS64.TRYWAIT P1, [UR43+0x80], R3 ;  /* 0x00008003ff0075a7 */ /* 0x000e64000802112b */
[----:B-1----:R-:W-:Y:S05]  /*5690*/  @!P1 BRA `(.L_x_92) ;  /* 0x0000001c00fc9947 */ /* 0x002fea0003800000 */
.L_x_91:
[----:B------:R-:W-:Y:S05]  /*56a0*/  BSYNC B0 ;  /* 0x0000000000007941 */ /* 0x000fea0003800000 */
.L_x_90:
[----:B------:R2:W4:Y:S01]  /*56b0*/  @P0 LDS.128 R88, [R180+UR43+0x200] ;  /* 0x0002002bb4580984 */ /* 0x0005220008000c00 */
[----:B------:R-:W-:Y:S01]  /*56c0*/  UIADD3 UR4, UPT, UPT, UR43, 0x88, URZ ;  /* 0x000000882b047890 */ /* 0x000fe2000fffe0ff */
[----:B------:R-:W-:Y:S02]  /*56d0*/  LOP3.LUT R183, R183, 0x1, RZ, 0x3c, !PT ;  /* 0x00000001b7b77812 */ /* 0x000fe400078e3cff */
[----:B------:R2:W1:Y:S01]  /*56e0*/  @P0 LDS.128 R92, [R179+0x200] ;  /* 0x00020000b35c0984 */ /* 0x0004620000000c00 */
[----:B------:R-:W-:Y:S03]  /*56f0*/  UPRMT UR4, UR37, 0x654, UR4 ;  /* 0x0000065425047896 */ /* 0x000fe60008000004 */
[----:B------:R2:W1:Y:S04]  /*5700*/  @P0 LDS.128 R96, [R178+0x200] ;  /* 0x00020000b2600984 */ /* 0x0004680000000c00 */
[----:B------:R2:W1:Y:S01]  /*5710*/  @P0 LDS.128 R100, [R177+0x200] ;  /* 0x00020000b1640984 */ /* 0x0004620000000c00 */
[----:B------:R-:W-:Y:S01]  /*5720*/  @!PT LDS RZ, [RZ] ;  /* 0x00000000fffff984 */ /* 0x000fe20000000800 */
[----:B------:R-:W-:Y:S01]  /*5730*/  @!PT LDS RZ, [RZ] ;  /* 0x00000000fffff984 */ /* 0x000fe20000000800 */
[----:B------:R-:W-:Y:S01]  /*5740*/  @!PT LDS RZ, [RZ] ;  /* 0x00000000fffff984 */ /* 0x000fe20000000800 */
[----:B------:R-:W-:Y:S01]  /*5750*/  @!PT LDS RZ, [RZ] ;  /* 0x00000000fffff984 */ /* 0x000fe20000000800 */
[----:B------:R5:W-:Y:S06]  /*5760*/  MEMBAR.ALL.CTA ;  /* 0x0000000000007992 */ /* 0x000bec0000008000 */
[----:B-----5:R-:W5:Y:S02]  /*5770*/  FENCE.VIEW.ASYNC.S ;  /* 0x00000000000073c6 */ /* 0x020f640000000000 */
[----:B-----5:R-:W-:Y:S01]  /*5780*/  SYNCS.ARRIVE.TRANS64.RED.A1T0 RZ, [UR4], RZ ;  /* 0x000000ffffff79a7 */ /* 0x020fe20008100404 */
.L_x_89:
[----:B------:R-:W-:Y:S05]  /*5790*/  BSYNC B1 ;  /* 0x0000000000017941 */ /* 0x000fea0003800000 */
.L_x_88:
[----:B-1----:R-:W-:Y:S04]  /*57a0*/  SHF.R.U32.HI R0, RZ, 0x15, R64 ;  /* 0x00000015ff007819 */ /* 0x002fe80000011640 */
[----:B------:R-:W-:Y:S01]  /*57b0*/  LOP3.LUT P0, RZ, R0, 0x3, R181, 0x48, !PT ;  /* 0x0000000300ff7812 */ /* 0x000fe200078048b5 */
[----:B------:R-:W-:Y:S01]  /*57c0*/  @!UPT UIADD3 URZ, UPT, UPT, URZ, URZ, URZ ;  /* 0x000000fffffff290 */ /* 0x000fe2000fffe0ff */
[----:B------:R-:W-:Y:S11]  /*57d0*/  @P4 BRA `(.L_x_93) ;  /* 0x0000000000084947 */ /* 0x000ff60003800000 */
[----:B------:R-:W1:Y:S02]  /*57e0*/  SYNCS.PHASECHK.TRANS64.TRYWAIT P1, [R148+URZ+0xc0], R5 ;  /* 0x0000c005940075a7 */ /* 0x000e6400080211ff */
[----:B-1----:R-:W-:Y:S05]  /*57f0*/  @!P1 BRA `(.L_x_94) ;  /* 0x0000001c00bc9947 */ /* 0x002fea0003800000 */
.L_x_93:
[----:B------:R-:W-:Y:S05]  /*5800*/  @!P0 BRA `(.L_x_95) ;  /* 0x0000000000408947 */ /* 0x000fea0003800000 */
[----:B------:R-:W1:Y:S01]  /*5810*/  LDCU.64 UR8, c[0x4][0x70] ;  /* 0x01000e00ff0877ac */ /* 0x000e620008000a00 */
[----:B------:R-:W-:Y:S01]  /*5820*/  MOV R3, 0x0 ;  /* 0x0000000000037802 */ /* 0x000fe20000000f00 */
[----:B------:R-:W-:Y:S02]  /*5830*/  HFMA2 R12, -RZ, RZ, 0, 5.9604644775390625e-08 ;  /* 0x00000001ff0c7431 */ /* 0x000fe400000001ff */
[----:B------:R-:W-:Y:S02]  /*5840*/  IMAD.MOV.U32 R8, RZ, RZ, 0x192 ;  /* 0x00000192ff087424 */ /* 0x000fe400078e00ff */
[----:B------:R-:W-:Y:S01]  /*5850*/  IMAD.MOV.U32 R13, RZ, RZ, RZ ;  /* 0x000000ffff0d7224 */ /* 0x000fe200078e00ff */
[----:B------:R-:W5:Y:S01]  /*5860*/  LDCU.64 UR6, c[0x4][0x78] ;  /* 0x01000f00ff0677ac */ /* 0x000f620008000a00 */
[----:B------:R-:W2:Y:S01]  /*5870*/  LDC.64 R2, c[0x4][R3] ;  /* 0x0100000003027b82 */ /* 0x000ea20000000a00 */
[----:B------:R-:W3:Y:S01]  /*5880*/  LDCU.64 UR4, c[0x4][0x10] ;  /* 0x01000200ff0477ac */ /* 0x000ee20008000a00 */
[----:B-1----:R-:W-:Y:S01]  /*5890*/  MOV R5, UR9 ;  /* 0x0000000900057c02 */ /* 0x002fe20008000f00 */
[----:B------:R-:W-:Y:S01]  /*58a0*/  IMAD.U32 R4, RZ, RZ, UR8 ;  /* 0x00000008ff047e24 */ /* 0x000fe2000f8e00ff */
[----:B-----5:R-:W-:Y:S01]  /*58b0*/  MOV R7, UR7 ;  /* 0x0000000700077c02 */ /* 0x020fe20008000f00 */
[----:B------:R-:W-:Y:S01]  /*58c0*/  IMAD.U32 R6, RZ, RZ, UR6 ;  /* 0x00000006ff067e24 */ /* 0x000fe2000f8e00ff */
[----:B---3--:R-:W-:Y:S01]  /*58d0*/  MOV R11, UR5 ;  /* 0x00000005000b7c02 */ /* 0x008fe20008000f00 */
[----:B------:R-:W-:Y:S02]  /*58e0*/  IMAD.U32 R10, RZ, RZ, UR4 ;  /* 0x00000004ff0a7e24 */ /* 0x000fe4000f8e00ff */
[----:B------:R-:W-:Y:S07]  /*58f0*/  LEPC R20, `(.L_x_95) ;  /* 0x000000001014794e */ /* 0x000fee0000000000 */
[----:B--2-4-:R-:W-:Y:S05]  /*5900*/  CALL.ABS.NOINC R2 ;  /* 0x0000000002007343 */ /* 0x014fea0003c00000 */
.L_x_95:
[----:B------:R-:W-:Y:S01]  /*5910*/  LOP3.LUT P0, RZ, R176, 0x60, RZ, 0xc0, !PT ;  /* 0x00000060b0ff7812 */ /* 0x000fe2000780c0ff */
[----:B------:R-:W-:Y:S05]  /*5920*/  WARPSYNC.ALL ;  /* 0x0000000000007948 */ /* 0x000fea0003800000 */
[----:B----4-:R-:W-:Y:S01]  /*5930*/  IMAD.U32 R141, R90, 0x10000, RZ ;  /* 0x000100005a8d7824 */ /* 0x010fe200078e00ff */
[----:B------:R-:W-:Y:S01]  /*5940*/  R2UR UR4, R64 ;  /* 0x00000000400472ca */ /* 0x000fe200000e0000 */
[----:B------:R-:W-:Y:S01]  /*5950*/  IMAD.U32 R136, R92, 0x10000, RZ ;  /* 0x000100005c887824 */ /* 0x000fe200078e00ff */
[C---:B------:R-:W-:Y:S01]  /*5960*/  SHF.L.U32 R82, R88.reuse, 0x10, RZ ;  /* 0x0000001058527819 */ /* 0x040fe200000006ff */
[----:B------:R-:W-:Y:S01]  /*5970*/  IMAD.U32 R121, R97, 0x10000, RZ ;  /* 0x0001000061797824 */ /* 0x000fe200078e00ff */
[----:B------:R-:W-:Y:S01]  /*5980*/  PRMT R81, R88, 0x8880, RZ ;  /* 0x0000888058517816 */ /* 0x000fe200000000ff */
[----:B------:R-:W-:Y:S01]  /*5990*/  IMAD.U32 R106, R102, 0x10000, RZ ;  /* 0x00010000666a7824 */ /* 0x000fe200078e00ff */
[----:B------:R-:W-:Y:S01]  /*59a0*/  SHF.L.U32 R83, R88, 0x8, RZ ;  /* 0x0000000858537819 */ /* 0x000fe200000006ff */
[----:B------:R-:W-:Y:S01]  /*59b0*/  IMAD.SHL.U32 R129, R94, 0x100, RZ ;  /* 0x000001005e817824 */ /* 0x000fe200078e00ff */
[----:B------:R-:W-:Y:S01]  /*59c0*/  SHF.R.S32.HI R82, RZ, 0x18, R82 ;  /* 0x00000018ff527819 */ /* 0x000fe20000011452 */
[----:B------:R-:W-:Y:S01]  /*59d0*/  IMAD.SHL.U32 R114, R99, 0x100, RZ ;  /* 0x0000010063727824 */ /* 0x000fe200078e00ff */
[C---:B------:R-:W-:Y:S01]  /*59e0*/  PRMT R145, R89.reuse, 0x8880, RZ ;  /* 0x0000888059917816 */ /* 0x040fe200000000ff */
[----:B------:R-:W-:Y:S01]  /*59f0*/  BSSY.RECONVERGENT B0, `(.L_x_96) ;  /* 0x0000125000007945 */ /* 0x000fe20003800200 */
[----:B------:R-:W-:Y:S01]  /*5a00*/  SHF.R.S32.HI R83, RZ, 0x18, R83 ;  /* 0x00000018ff537819 */ /* 0x000fe20000011453 */
[----:B------:R-:W3:Y:S01]  /*5a10*/  LDTM.x64 R4, tmem[UR4] ;  /* 0x00000004000479ee */ /* 0x000ee20008340000 */
[----:B------:R-:W-:Y:S01]  /*5a20*/  NOP ;  /* 0x0000000000007918 */ /* 0x000fe20000000000 */
[----:B------:R-:W-:Y:S02]  /*5a30*/  R2UR UR5, R148 ;  /* 0x00000000940572ca */ /* 0x000fe400000e0000 */
[----:B------:R-:W-:Y:S02]  /*5a40*/  SHF.R.S32.HI R84, RZ, 0x18, R88 ;  /* 0x00000018ff547819 */ /* 0x000fe40000011458 */
[----:B------:R-:W-:Y:S02]  /*5a50*/  SHF.L.U32 R144, R89, 0x10, RZ ;  /* 0x0000001059907819 */ /* 0x000fe400000006ff */
[----:B------:R-:W-:Y:S02]  /*5a60*/  PRMT R142, R90, 0x8880, RZ ;  /* 0x000088805a8e7816 */ /* 0x000fe400000000ff */
[----:B------:R-:W-:Y:S02]  /*5a70*/  SHF.R.S32.HI R85, RZ, 0x18, R89 ;  /* 0x00000018ff557819 */ /* 0x000fe40000011459 */
[C---:B------:R-:W-:Y:S02]  /*5a80*/  PRMT R140, R91.reuse, 0x8880, RZ ;  /* 0x000088805b8c7816 */ /* 0x040fe400000000ff */
[----:B------:R-:W-:Y:S01]  /*5a90*/  SHF.R.S32.HI R86, RZ, 0x18, R90 ;  /* 0x00000018ff567819 */ /* 0x000fe2000001145a */
[----:B------:R-:W-:Y:S01]  /*5aa0*/  UIADD3 UR5, UPT, UPT, UR5, 0xe0, URZ ;  /* 0x000000e005057890 */ /* 0x000fe2000fffe0ff */
[----:B------:R-:W-:Y:S02]  /*5ab0*/  SHF.L.U32 R139, R91, 0x10, RZ ;  /* 0x000000105b8b7819 */ /* 0x000fe400000006ff */
[----:B------:R-:W-:Y:S01]  /*5ac0*/  PRMT R137, R92, 0x8880, RZ ;  /* 0x000088805c897816 */ /* 0x000fe200000000ff */
[----:B------:R-:W-:Y:S01]  /*5ad0*/  UPRMT UR5, UR37, 0x654, UR5 ;  /* 0x0000065425057896 */ /* 0x000fe20008000005 */
[----:B------:R-:W-:Y:S02]  /*5ae0*/  SHF.R.S32.HI R88, RZ, 0x18, R91 ;  /* 0x00000018ff587819 */ /* 0x000fe4000001145b */
[C---:B------:R-:W-:Y:S01]  /*5af0*/  PRMT R134, R93.reuse, 0x8880, RZ ;  /* 0x000088805d867816 */ /* 0x040fe200000000ff */
[C---:B---3--:R-:W-:Y:S01]  /*5b00*/  IMAD R4, R78.reuse, R4, RZ ;  /* 0x000000044e047224 */ /* 0x048fe200078e02ff */
[----:B------:R-:W-:Y:S01]  /*5b10*/  SHF.L.U32 R133, R93, 0x10, RZ ;  /* 0x000000105d857819 */ /* 0x000fe200000006ff */
[----:B------:R-:W-:Y:S01]  /*5b20*/  IMAD R5, R78, R5, RZ ;  /* 0x000000054e057224 */ /* 0x000fe200078e02ff */
[----:B------:R-:W-:Y:S01]  /*5b30*/  PRMT R131, R94, 0x8880, RZ ;  /* 0x000088805e837816 */ /* 0x000fe200000000ff */
[C---:B------:R-:W-:Y:S01]  /*5b40*/  IMAD R6, R78.reuse, R6, RZ ;  /* 0x000000064e067224 */ /* 0x040fe200078e02ff */
[----:B------:R-:W-:Y:S01]  /*5b50*/  SYNCS.ARRIVE.TRANS64.RED.A1T0 RZ, [UR5], RZ ;  /* 0x000000ffffff79a7 */ /* 0x000fe20008100405 */
[-C--:B------:R-:W-:Y:S01]  /*5b60*/  IMAD R4, R81, R80.reuse, R4 ;  /* 0x0000005051047224 */ /* 0x080fe200078e0204 */
[----:B------:R-:W-:Y:S01]  /*5b70*/  MOV R81, R145 ;  /* 0x0000009100517202 */ /* 0x000fe20000000f00 */
[----:B------:R-:W-:Y:S01]  /*5b80*/  IMAD R7, R78, R7, RZ ;  /* 0x000000074e077224 */ /* 0x000fe200078e02ff */
[----:B------:R-:W-:Y:S01]  /*5b90*/  SHF.L.U32 R130, R94, 0x10, RZ ;  /* 0x000000105e827819 */ /* 0x000fe200000006ff */
[-C--:B------:R-:W-:Y:S01]  /*5ba0*/  IMAD R5, R82, R80.reuse, R5 ;  /* 0x0000005052057224 */ /* 0x080fe200078e0205 */
[----:B------:R-:W-:Y:S01]  /*5bb0*/  SHF.R.S32.HI R82, RZ, 0x18, R144 ;  /* 0x00000018ff527819 */ /* 0x000fe20000011490 */
[----:B------:R-:W-:Y:S01]  /*5bc0*/  IMAD R6, R83, R80, R6 ;  /* 0x0000005053067224 */ /* 0x000fe200078e0206 */
[C---:B------:R-:W-:Y:S01]  /*5bd0*/  PRMT R128, R95.reuse, 0x8880, RZ ;  /* 0x000088805f807816 */ /* 0x040fe200000000ff */
[----:B------:R-:W-:Y:S01]  /*5be0*/  IMAD R8, R78, R8, RZ ;  /* 0x000000084e087224 */ /* 0x000fe200078e02ff */
[----:B------:R-:W-:Y:S01]  /*5bf0*/  SHF.L.U32 R127, R95, 0x10, RZ ;  /* 0x000000105f7f7819 */ /* 0x000fe200000006ff */
[-C--:B------:R-:W-:Y:S01]  /*5c00*/  IMAD R7, R84, R80.reuse, R7 ;  /* 0x0000005054077224 */ /* 0x080fe200078e0207 */
[----:B------:R-:W-:Y:S01]  /*5c10*/  PRMT R125, R96, 0x8880, RZ ;  /* 0x00008880607d7816 */ /* 0x000fe200000000ff */
[----:B------:R-:W-:Y:S01]  /*5c20*/  IMAD R9, R78, R9, RZ ;  /* 0x000000094e097224 */ /* 0x000fe200078e02ff */
[----:B------:R-:W-:Y:S01]  /*5c30*/  SHF.L.U32 R124, R96, 0x10, RZ ;  /* 0x00000010607c7819 */ /* 0x000fe200000006ff */
[----:B------:R-:W-:Y:S01]  /*5c40*/  IMAD R8, R81, R80, R8 ;  /* 0x0000005051087224 */ /* 0x000fe200078e0208 */
[----:B------:R-:W-:Y:S01]  /*5c50*/  I2IP.S8.S32.SAT R148, R7, R6, RZ ;  /* 0x0000000607947239 */ /* 0x000fe200000014ff */
[C---:B------:R-:W-:Y:S01]  /*5c60*/  IMAD R10, R78.reuse, R10, RZ ;  /* 0x0000000a4e0a7224 */ /* 0x040fe200078e02ff */
[----:B------:R-:W-:Y:S01]  /*5c70*/  PRMT R122, R97, 0x8880, RZ ;  /* 0x00008880617a7816 */ /* 0x000fe200000000ff */
[----:B------:R-:W-:Y:S01]  /*5c80*/  IMAD R11, R78, R11, RZ ;  /* 0x0000000b4e0b7224 */ /* 0x000fe200078e02ff */
[----:B------:R-:W-:Y:S01]  /*5c90*/  I2IP.S8.S32.SAT R148, R5, R4, R148 ;  /* 0x0000000405947239 */ /* 0x000fe20000001494 */
[----:B------:R-:W-:Y:S01]  /*5ca0*/  IMAD R9, R82, R80, R9 ;  /* 0x0000005052097224 */ /* 0x000fe200078e0209 */
[----:B------:R-:W-:Y:S01]  /*5cb0*/  SHF.R.S32.HI R82, RZ, 0x18, R141 ;  /* 0x00000018ff527819 */ /* 0x000fe2000001148d */
[----:B------:R-:W-:Y:S01]  /*5cc0*/  IMAD R12, R78, R12, RZ ;  /* 0x0000000c4e0c7224 */ /* 0x000fe200078e02ff */
[C---:B------:R-:W-:Y:S01]  /*5cd0*/  PRMT R119, R98.reuse, 0x8880, RZ ;  /* 0x0000888062777816 */ /* 0x040fe200000000ff */
[----:B------:R-:W-:Y:S01]  /*5ce0*/  IMAD.MOV.U32 R83, RZ, RZ, R142 ;  /* 0x000000ffff537224 */ /* 0x000fe200078e008e */
[----:B------:R-:W-:Y:S01]  /*5cf0*/  SHF.L.U32 R118, R98, 0x10, RZ ;  /* 0x0000001062767819 */ /* 0x000fe200000006ff */
[C---:B------:R-:W-:Y:S01]  /*5d00*/  IMAD R13, R78.reuse, R13, RZ ;  /* 0x0000000d4e0d7224 */ /* 0x040fe200078e02ff */
[C---:B------:R-:W-:Y:S01]  /*5d10*/  PRMT R116, R99.reuse, 0x8880, RZ ;  /* 0x0000888063747816 */ /* 0x040fe200000000ff */
[C---:B------:R-:W-:Y:S01]  /*5d20*/  IMAD R14, R78.reuse, R14, RZ ;  /* 0x0000000e4e0e7224 */ /* 0x040fe200078e02ff */
[----:B------:R-:W-:Y:S01]  /*5d30*/  SHF.L.U32 R115, R99, 0x10, RZ ;  /* 0x0000001063737819 */ /* 0x000fe200000006ff */
[----:B------:R-:W-:Y:S01]  /*5d40*/  IMAD R15, R78, R15, RZ ;  /* 0x0000000f4e0f7224 */ /* 0x000fe200078e02ff */
[----:B------:R-:W-:Y:S01]  /*5d50*/  PRMT R113, R100, 0x8880, RZ ;  /* 0x0000888064717816 */ /* 0x000fe200000000ff */
[----:B------:R-:W-:Y:S01]  /*5d60*/  IMAD R0, R78, R16, RZ ;  /* 0x000000104e007224 */ /* 0x000fe200078e02ff */
[----:B------:R-:W-:Y:S01]  /*5d70*/  SHF.L.U32 R112, R100, 0x10, RZ ;  /* 0x0000001064707819 */ /* 0x000fe200000006ff */
[C---:B------:R-:W-:Y:S01]  /*5d80*/  IMAD R2, R78.reuse, R17, RZ ;  /* 0x000000114e027224 */ /* 0x040fe200078e02ff */
[C---:B------:R-:W-:Y:S01]  /*5d90*/  PRMT R110, R101.reuse, 0x8880, RZ ;  /* 0x00008880656e7816 */ /* 0x040fe200000000ff */
[C---:B------:R-:W-:Y:S01]  /*5da0*/  IMAD R3, R78.reuse, R18, RZ ;  /* 0x000000124e037224 */ /* 0x040fe200078e02ff */
[----:B------:R-:W-:Y:S01]  /*5db0*/  SHF.L.U32 R109, R101, 0x10, RZ ;  /* 0x00000010656d7819 */ /* 0x000fe200000006ff */
[----:B------:R-:W-:Y:S01]  /*5dc0*/  IMAD R19, R78, R19, RZ ;  /* 0x000000134e137224 */ /* 0x000fe200078e02ff */
[----:B------:R-:W-:Y:S01]  /*5dd0*/  PRMT R107, R102, 0x8880, RZ ;  /* 0x00008880666b7816 */ /* 0x000fe200000000ff */
[C---:B------:R-:W-:Y:S01]  /*5de0*/  IMAD R16, R78.reuse, R20, RZ ;  /* 0x000000144e107224 */ /* 0x040fe200078e02ff */
[----:B------:R-:W-:Y:S01]  /*5df0*/  PRMT R104, R103, 0x8880, RZ ;  /* 0x0000888067687816 */ /* 0x000fe200000000ff */
[C---:B------:R-:W-:Y:S01]  /*5e00*/  IMAD R17, R78.reuse, R21, RZ ;  /* 0x000000154e117224 */ /* 0x040fe200078e02ff */
[----:B------:R-:W-:Y:S01]  /*5e10*/  SHF.L.U32 R143, R89, 0x8, RZ ;  /* 0x00000008598f7819 */ /* 0x000fe200000006ff */
[C---:B------:R-:W-:Y:S01]  /*5e20*/  IMAD R18, R78.reuse, R22, RZ ;  /* 0x000000164e127224 */ /* 0x040fe200078e02ff */
[----:B------:R-:W-:Y:S01]  /*5e30*/  SHF.R.S32.HI R89, RZ, 0x18, R92 ;  /* 0x00000018ff597819 */ /* 0x000fe2000001145c */
[C---:B------:R-:W-:Y:S01]  /*5e40*/  IMAD R23, R78.reuse, R23, RZ ;  /* 0x000000174e177224 */ /* 0x040fe200078e02ff */
[----:B------:R-:W-:Y:S01]  /*5e50*/  SHF.R.S32.HI R81, RZ, 0x18, R143 ;  /* 0x00000018ff517819 */ /* 0x000fe2000001148f */
[----:B------:R-:W-:Y:S01]  /*5e60*/  IMAD R20, R78, R24, RZ ;  /* 0x000000184e147224 */ /* 0x000fe200078e02ff */
[----:B------:R-:W-:Y:S01]  /*5e70*/  SHF.L.U32 R87, R90, 0x8, RZ ;  /* 0x000000085a577819 */ /* 0x000fe200000006ff */
[----:B------:R-:W-:Y:S01]  /*5e80*/  IMAD R21, R78, R25, RZ ;  /* 0x000000194e157224 */ /* 0x000fe200078e02ff */
[----:B------:R-:W-:Y:S01]  /*5e90*/  SHF.R.S32.HI R90, RZ, 0x18, R93 ;  /* 0x00000018ff5a7819 */ /* 0x000fe2000001145d */
[----:B------:R-:W-:Y:S01]  /*5ea0*/  IMAD R10, R81, R80, R10 ;  /* 0x00000050510a7224 */ /* 0x000fe200078e020a */
[----:B------:R-:W-:Y:S01]  /*5eb0*/  MOV R81, R140 ;  /* 0x0000008c00517202 */ /* 0x000fe20000000f00 */
[-C--:B------:R-:W-:Y:S01]  /*5ec0*/  IMAD R11, R85, R80.reuse, R11 ;  /* 0x00000050550b7224 */ /* 0x080fe200078e020b */
[----:B------:R-:W-:Y:S01]  /*5ed0*/  SHF.R.S32.HI R87, RZ, 0x18, R87 ;  /* 0x00000018ff577819 */ /* 0x000fe20000011457 */
[-C--:B------:R-:W-:Y:S01]  /*5ee0*/  IMAD R12, R83, R80.reuse, R12 ;  /* 0x00000050530c7224 */ /* 0x080fe200078e020c */
[----:B------:R-:W-:Y:S01]  /*5ef0*/  SHF.R.S32.HI R83, RZ, 0x18, R139 ;  /* 0x00000018ff537819 */ /* 0x000fe2000001148b */
[----:B------:R-:W-:Y:S01]  /*5f00*/  IMAD R13, R82, R80, R13 ;  /* 0x00000050520d7224 */ /* 0x000fe200078e020d */
[----:B------:R-:W-:Y:S01]  /*5f10*/  I2IP.S8.S32.SAT R149, R11, R10, RZ ;  /* 0x0000000a0b957239 */ /* 0x000fe200000014ff */
[-C--:B------:R-:W-:Y:S01]  /*5f20*/  IMAD R14, R87, R80.reuse, R14 ;  /* 0x00000050570e7224 */ /* 0x080fe200078e020e */
[----:B------:R-:W-:Y:S01]  /*5f30*/  SHF.R.S32.HI R82, RZ, 0x18, R136 ;  /* 0x00000018ff527819 */ /* 0x000fe20000011488 */
[----:B------:R-:W-:Y:S01]  /*5f40*/  IMAD R15, R86, R80, R15 ;  /* 0x00000050560f7224 */ /* 0x000fe200078e020f */
[----:B------:R-:W-:Y:S01]  /*5f50*/  I2IP.S8.S32.SAT R149, R9, R8, R149 ;  /* 0x0000000809957239 */ /* 0x000fe20000001495 */
[-C--:B------:R-:W-:Y:S01]  /*5f60*/  IMAD R0, R81, R80.reuse, R0 ;  /* 0x0000005051007224 */ /* 0x080fe200078e0200 */
[----:B------:R-:W-:Y:S01]  /*5f70*/  SHF.L.U32 R138, R91, 0x8, RZ ;  /* 0x000000085b8a7819 */ /* 0x000fe200000006ff */
[----:B------:R-:W-:Y:S01]  /*5f80*/  IMAD R2, R83, R80, R2 ;  /* 0x0000005053027224 */ /* 0x000fe200078e0202 */
[----:B------:R-:W-:Y:S01]  /*5f90*/  I2IP.S8.S32.SAT R150, R15, R14, RZ ;  /* 0x0000000e0f967239 */ /* 0x000fe200000014ff */
[C---:B------:R-:W-:Y:S01]  /*5fa0*/  IMAD R22, R78.reuse, R26, RZ ;  /* 0x0000001a4e167224 */ /* 0x040fe200078e02ff */
[----:B------:R-:W-:Y:S01]  /*5fb0*/  MOV R83, R137 ;  /* 0x0000008900537202 */ /* 0x000fe20000000f00 */
[C---:B------:R-:W-:Y:S01]  /*5fc0*/  IMAD R27, R78.reuse, R27, RZ ;  /* 0x0000001b4e1b7224 */ /* 0x040fe200078e02ff */
[----:B------:R-:W-:Y:S01]  /*5fd0*/  I2IP.S8.S32.SAT R150, R13, R12, R150 ;  /* 0x0000000c0d967239 */ /* 0x000fe20000001496 */
[C---:B------:R-:W-:Y:S01]  /*5fe0*/  IMAD R24, R78.reuse, R28, RZ ;  /* 0x0000001c4e187224 */ /* 0x040fe200078e02ff */
[----:B------:R-:W-:Y:S01]  /*5ff0*/  SHF.R.S32.HI R81, RZ, 0x18, R138 ;  /* 0x00000018ff517819 */ /* 0x000fe2000001148a */
[C---:B------:R-:W-:Y:S01]  /*6000*/  IMAD R25, R78.reuse, R29, RZ ;  /* 0x0000001d4e197224 */ /* 0x040fe200078e02ff */
[----:B------:R-:W-:Y:S01]  /*6010*/  SHF.R.S32.HI R91, RZ, 0x18, R94 ;  /* 0x00000018ff5b7819 */ /* 0x000fe2000001145e */
[----:B------:R-:W-:Y:S01]  /*6020*/  IMAD R26, R78, R30, RZ ;  /* 0x0000001e4e1a7224 */ /* 0x000fe200078e02ff */
[----:B------:R-:W-:Y:S01]  /*6030*/  SHF.R.S32.HI R94, RZ, 0x18, R97 ;  /* 0x00000018ff5e7819 */ /* 0x000fe20000011461 */
[-C--:B------:R-:W-:Y:S01]  /*6040*/  IMAD R3, R81, R80.reuse, R3 ;  /* 0x0000005051037224 */ /* 0x080fe200078e0203 */
[----:B------:R-:W-:Y:S01]  /*6050*/  SHF.L.U32 R135, R92, 0x8, RZ ;  /* 0x000000085c877819 */ /* 0x000fe200000006ff */
[----:B------:R-:W-:Y:S01]  /*6060*/  IMAD R19, R88, R80, R19 ;  /* 0x0000005058137224 */ /* 0x000fe200078e0213 */
[----:B------:R-:W-:Y:S01]  /*6070*/  MOV R81, R134 ;  /* 0x0000008600517202 */ /* 0x000fe20000000f00 */
[-C--:B------:R-:W-:Y:S01]  /*6080*/  IMAD R16, R83, R80.reuse, R16 ;  /* 0x0000005053107224 */ /* 0x080fe200078e0210 */
[----:B------:R-:W-:Y:S01]  /*6090*/  SHF.R.S32.HI R85, RZ, 0x18, R135 ;  /* 0x00000018ff557819 */ /* 0x000fe20000011487 */
[-C--:B------:R-:W-:Y:S01]  /*60a0*/  IMAD R17, R82, R80.reuse, R17 ;  /* 0x0000005052117224 */ /* 0x080fe200078e0211 */
[----:B------:R-:W-:Y:S01]  /*60b0*/  I2IP.S8.S32.SAT R151, R19, R3, RZ ;  /* 0x0000000313977239 */ /* 0x000fe200000014ff */
[----:B------:R-:W-:Y:S01]  /*60c0*/  IMAD R31, R78, R31, RZ ;  /* 0x0000001f4e1f7224 */ /* 0x000fe200078e02ff */
[----:B------:R-:W-:Y:S01]  /*60d0*/  SHF.R.S32.HI R82, RZ, 0x18, R133 ;  /* 0x00000018ff527819 */ /* 0x000fe20000011485 */
[-C--:B------:R-:W-:Y:S01]  /*60e0*/  IMAD R18, R85, R80.reuse, R18 ;  /* 0x0000005055127224 */ /* 0x080fe200078e0212 */
[----:B------:R-:W-:Y:S01]  /*60f0*/  SHF.L.U32 R132, R93, 0x8, RZ ;  /* 0x000000085d847819 */ /* 0x000fe200000006ff */
[----:B------:R-:W-:Y:S01]  /*6100*/  IMAD R23, R89, R80, R23 ;  /* 0x0000005059177224 */ /* 0x000fe200078e0217 */
[----:B------:R-:W-:Y:S01]  /*6110*/  I2IP.S8.S32.SAT R151, R2, R0, R151 ;  /* 0x0000000002977239 */ /* 0x000fe20000001497 */
[-C--:B------:R-:W-:Y:S01]  /*6120*/  IMAD R20, R81, R80.reuse, R20 ;  /* 0x0000005051147224 */ /* 0x080fe200078e0214 */
[----:B------:R-:W-:Y:S01]  /*6130*/  SHF.R.S32.HI R81, RZ, 0x18, R132 ;  /* 0x00000018ff517819 */ /* 0x000fe20000011484 */
[----:B------:R-:W-:Y:S01]  /*6140*/  IMAD R21, R82, R80, R21 ;  /* 0x0000005052157224 */ /* 0x000fe200078e0215 */
[----:B------:R-:W-:Y:S01]  /*6150*/  I2IP.S8.S32.SAT R160, R23, R18, RZ ;  /* 0x0000001217a07239 */ /* 0x000fe200000014ff */
[----:B------:R-:W-:Y:S01]  /*6160*/  IMAD R28, R78, R32, RZ ;  /* 0x000000204e1c7224 */ /* 0x000fe200078e02ff */
[----:B------:R-:W-:Y:S01]  /*6170*/  MOV R83, R131 ;  /* 0x0000008300537202 */ /* 0x000fe20000000f00 */
[-C--:B------:R-:W-:Y:S01]  /*6180*/  IMAD R22, R81, R80.reuse, R22 ;  /* 0x0000005051167224 */ /* 0x080fe200078e0216 */
[----:B------:R-:W-:Y:S01]  /*6190*/  SHF.R.S32.HI R82, RZ, 0x18, R130 ;  /* 0x00000018ff527819 */ /* 0x000fe20000011482 */
[-C--:B------:R-:W-:Y:S01]  /*61a0*/  IMAD R27, R90, R80.reuse, R27 ;  /* 0x000000505a1b7224 */ /* 0x080fe200078e021b */
[----:B------:R-:W-:Y:S01]  /*61b0*/  SHF.R.S32.HI R85, RZ, 0x18, R129 ;  /* 0x00000018ff557819 */ /* 0x000fe20000011481 */
[-C--:B------:R-:W-:Y:S01]  /*61c0*/  IMAD R24, R83, R80.reuse, R24 ;  /* 0x0000005053187224 */ /* 0x080fe200078e0218 */
[----:B------:R1:W-:Y:S01]  /*61d0*/  STS.128 [R180+UR43+0x2200], R148 ;  /* 0x00220094b4007988 */ /* 0x0003e20008000c2b */
[-C--:B------:R-:W-:Y:S01]  /*61e0*/  IMAD R25, R82, R80.reuse, R25 ;  /* 0x0000005052197224 */ /* 0x080fe200078e0219 */
[----:B------:R-:W-:Y:S01]  /*61f0*/  SHF.L.U32 R126, R95, 0x8, RZ ;  /* 0x000000085f7e7819 */ /* 0x000fe200000006ff */
[----:B------:R-:W-:Y:S01]  /*6200*/  IMAD R26, R85, R80, R26 ;  /* 0x00000050551a7224 */ /* 0x000fe200078e021a */
[----:B------:R-:W-:Y:S01]  /*6210*/  I2IP.S8.S32.SAT R160, R17, R16, R160 ;  /* 0x0000001011a07239 */ /* 0x000fe200000014a0 */
[----:B------:R-:W-:Y:S01]  /*6220*/  IMAD.MOV.U32 R81, RZ, RZ, R128 ;  /* 0x000000ffff517224 */ /* 0x000fe200078e0080 */
[----:B------:R-:W-:Y:S01]  /*6230*/  SHF.R.S32.HI R82, RZ, 0x18, R127 ;  /* 0x00000018ff527819 */ /* 0x000fe2000001147f */
[C---:B------:R-:W-:Y:S01]  /*6240*/  IMAD R29, R78.reuse, R33, RZ ;  /* 0x000000214e1d7224 */ /* 0x040fe200078e02ff */
[----:B------:R-:W-:Y:S01]  /*6250*/  I2IP.S8.S32.SAT R161, R27, R22, RZ ;  /* 0x000000161ba17239 */ /* 0x000fe200000014ff */
[----:B------:R-:W-:Y:S01]  /*6260*/  IMAD R31, R91, R80, R31 ;  /* 0x000000505b1f7224 */ /* 0x000fe200078e021f */
[----:B------:R-:W-:Y:S01]  /*6270*/  SHF.R.S32.HI R83, RZ, 0x18, R126 ;  /* 0x00000018ff537819 */ /* 0x000fe2000001147e */
[C---:B------:R-:W-:Y:S01]  /*6280*/  IMAD R30, R78.reuse, R34, RZ ;  /* 0x000000224e1e7224 */ /* 0x040fe200078e02ff */
[----:B------:R-:W-:Y:S01]  /*6290*/  I2IP.S8.S32.SAT R161, R21, R20, R161 ;  /* 0x0000001415a17239 */ /* 0x000fe200000014a1 */
[----:B------:R-:W-:Y:S01]  /*62a0*/  IMAD R28, R81, R80, R28 ;  /* 0x00000050511c7224 */ /* 0x000fe200078e021c */
[----:B------:R-:W-:Y:S01]  /*62b0*/  SHF.R.S32.HI R92, RZ, 0x18, R95 ;  /* 0x00000018ff5c7819 */ /* 0x000fe2000001145f */
[----:B------:R-:W-:Y:S01]  /*62c0*/  IMAD R35, R78, R35, RZ ;  /* 0x000000234e237224 */ /* 0x000fe200078e02ff */
[----:B------:R-:W-:Y:S01]  /*62d0*/  I2IP.S8.S32.SAT R162, R31, R26, RZ ;  /* 0x0000001a1fa27239 */ /* 0x000fe200000014ff */
[----:B------:R-:W-:Y:S01]  /*62e0*/  IMAD R29, R82, R80, R29 ;  /* 0x00000050521d7224 */ /* 0x000fe200078e021d */
[----:B------:R-:W-:Y:S01]  /*62f0*/  MOV R81, R125 ;  /* 0x0000007d00517202 */ /* 0x000fe20000000f00 */
[----:B------:R-:W-:Y:S01]  /*6300*/  IMAD R32, R78, R36, RZ ;  /* 0x000000244e207224 */ /* 0x000fe200078e02ff */
[----:B------:R-:W-:Y:S01]  /*6310*/  I2IP.S8.S32.SAT R162, R25, R24, R162 ;  /* 0x0000001819a27239 */ /* 0x000fe200000014a2 */
[-C--:B------:R-:W-:Y:S01]  /*6320*/  IMAD R30, R83, R80.reuse, R30 ;  /* 0x00000050531e7224 */ /* 0x080fe200078e021e */
[----:B------:R-:W-:Y:S01]  /*6330*/  SHF.L.U32 R123, R96, 0x8, RZ ;  /* 0x00000008607b7819 */ /* 0x000fe200000006ff */
[----:B------:R-:W-:Y:S01]  /*6340*/  IMAD R35, R92, R80, R35 ;  /* 0x000000505c237224 */ /* 0x000fe200078e0223 */
[----:B------:R-:W-:Y:S01]  /*6350*/  SHF.R.S32.HI R82, RZ, 0x18, R124 ;  /* 0x00000018ff527819 */ /* 0x000fe2000001147c */
[C---:B------:R-:W-:Y:S01]  /*6360*/  IMAD R33, R78.reuse, R37, RZ ;  /* 0x000000254e217224 */ /* 0x040fe200078e02ff */
[----:B------:R-:W-:Y:S01]  /*6370*/  MOV R83, R122 ;  /* 0x0000007a00537202 */ /* 0x000fe20000000f00 */
[----:B------:R-:W-:Y:S01]  /*6380*/  IMAD R32, R81, R80, R32 ;  /* 0x0000005051207224 */ /* 0x000fe200078e0220 */
[----:B------:R-:W-:Y:S01]  /*6390*/  SHF.R.S32.HI R81, RZ, 0x18, R123 ;  /* 0x00000018ff517819 */ /* 0x000fe2000001147b */
[C---:B------:R-:W-:Y:S01]  /*63a0*/  IMAD R34, R78.reuse, R38, RZ ;  /* 0x000000264e227224 */ /* 0x040fe200078e02ff */
[----:B------:R-:W-:Y:S01]  /*63b0*/  SHF.R.S32.HI R93, RZ, 0x18, R96 ;  /* 0x00000018ff5d7819 */ /* 0x000fe20000011460 */
[----:B------:R-:W-:Y:S01]  /*63c0*/  IMAD R39, R78, R39, RZ ;  /* 0x000000274e277224 */ /* 0x000fe200078e02ff */
[----:B------:R-:W-:Y:S01]  /*63d0*/  I2IP.S8.S32.SAT R163, R35, R30, RZ ;  /* 0x0000001e23a37239 */ /* 0x000fe200000014ff */
[----:B------:R-:W-:Y:S01]  /*63e0*/  IMAD R33, R82, R80, R33 ;  /* 0x0000005052217224 */ /* 0x000fe200078e0221 */
[----:B------:R-:W-:Y:S01]  /*63f0*/  SHF.L.U32 R120, R97, 0x8, RZ ;  /* 0x0000000861787819 */ /* 0x000fe200000006ff */
[C---:B------:R-:W-:Y:S01]  /*6400*/  IMAD R36, R78.reuse, R40, RZ ;  /* 0x000000284e247224 */ /* 0x040fe200078e02ff */
[----:B------:R-:W-:Y:S01]  /*6410*/  I2IP.S8.S32.SAT R163, R29, R28, R163 ;  /* 0x0000001c1da37239 */ /* 0x000fe200000014a3 */
[-C--:B------:R-:W-:Y:S01]  /*6420*/  IMAD R34, R81, R80.reuse, R34 ;  /* 0x0000005051227224 */ /* 0x080fe200078e0222 */
[----:B------:R-:W-:Y:S01]  /*6430*/  SHF.R.S32.HI R82, RZ, 0x18, R121 ;  /* 0x00000018ff527819 */ /* 0x000fe20000011479 */
[C---:B------:R-:W-:Y:S01]  /*6440*/  IMAD R37, R78.reuse, R41, RZ ;  /* 0x000000294e257224 */ /* 0x040fe200078e02ff */
[----:B------:R-:W-:Y:S01]  /*6450*/  MOV R81, R119 ;  /* 0x0000007700517202 */ /* 0x000fe20000000f00 */
[----:B------:R-:W-:Y:S01]  /*6460*/  IMAD R39, R93, R80, R39 ;  /* 0x000000505d277224 */ /* 0x000fe200078e0227 */
[----:B------:R-:W-:Y:S01]  /*6470*/  SHF.R.S32.HI R85, RZ, 0x18, R120 ;  /* 0x00000018ff557819 */ /* 0x000fe20000011478 */
[C---:B------:R-:W-:Y:S01]  /*6480*/  IMAD R38, R78.reuse, R42, RZ ;  /* 0x0000002a4e267224 */ /* 0x040fe200078e02ff */
[----:B------:R1:W-:Y:S01]  /*6490*/  STS.128 [R179+0x2200], R160 ;  /* 0x002200a0b3007388 */ /* 0x0003e20000000c00 */
[----:B------:R-:W-:Y:S01]  /*64a0*/  IMAD R36, R83, R80, R36 ;  /* 0x0000005053247224 */ /* 0x000fe200078e0224 */
[----:B------:R-:W-:Y:S01]  /*64b0*/  I2IP.S8.S32.SAT R172, R39, R34, RZ ;  /* 0x0000002227ac7239 */ /* 0x000fe200000014ff */
[----:B------:R-:W-:Y:S01]  /*64c0*/  IMAD R43, R78, R43, RZ ;  /* 0x0000002b4e2b7224 */ /* 0x000fe200078e02ff */
[----:B------:R-:W-:Y:S01]  /*64d0*/  MOV R83, R116 ;  /* 0x0000007400537202 */ /* 0x000fe20000000f00 */
[----:B------:R-:W-:Y:S01]  /*64e0*/  IMAD R37, R82, R80, R37 ;  /* 0x0000005052257224 */ /* 0x000fe200078e0225 */
[----:B------:R-:W-:Y:S01]  /*64f0*/  I2IP.S8.S32.SAT R172, R33, R32, R172 ;  /* 0x0000002021ac7239 */ /* 0x000fe200000014ac */
[----:B------:R-:W-:Y:S01]  /*6500*/  IMAD R40, R78, R44, RZ ;  /* 0x0000002c4e287224 */ /* 0x000fe200078e02ff */
[----:B------:R-:W-:Y:S01]  /*6510*/  SHF.R.S32.HI R82, RZ, 0x18, R118 ;  /* 0x00000018ff527819 */ /* 0x000fe20000011476 */
[-C--:B------:R-:W-:Y:S01]  /*6520*/  IMAD R38, R85, R80.reuse, R38 ;  /* 0x0000005055267224 */ /* 0x080fe200078e0226 */
[----:B------:R-:W-:Y:S01]  /*6530*/  SHF.L.U32 R117, R98, 0x8, RZ ;  /* 0x0000000862757819 */ /* 0x000fe200000006ff */
[-C--:B------:R-:W-:Y:S01]  /*6540*/  IMAD R43, R94, R80.reuse, R43 ;  /* 0x000000505e2b7224 */ /* 0x080fe200078e022b */
[----:B------:R-:W-:Y:S01]  /*6550*/  SHF.R.S32.HI R95, RZ, 0x18, R98 ;  /* 0x00000018ff5f7819 */ /* 0x000fe20000011462 */
[C---:B------:R-:W-:Y:S01]  /*6560*/  IMAD R41, R78.reuse, R45, RZ ;  /* 0x0000002d4e297224 */ /* 0x040fe200078e02ff */
[----:B------:R-:W-:Y:S01]  /*6570*/  SHF.R.S32.HI R85, RZ, 0x18, R114 ;  /* 0x00000018ff557819 */ /* 0x000fe20000011472 */
[----:B------:R-:W-:Y:S01]  /*6580*/  IMAD R40, R81, R80, R40 ;  /* 0x0000005051287224 */ /* 0x000fe200078e0228 */
[----:B------:R-:W-:Y:S01]  /*6590*/  SHF.R.S32.HI R81, RZ, 0x18, R117 ;  /* 0x00000018ff517819 */ /* 0x000fe20000011475 */
[C---:B------:R-:W-:Y:S01]  /*65a0*/  IMAD R42, R78.reuse, R46, RZ ;  /* 0x0000002e4e2a7224 */ /* 0x040fe200078e02ff */
[----:B------:R-:W-:Y:S01]  /*65b0*/  I2IP.S8.S32.SAT R173, R43, R38, RZ ;  /* 0x000000262bad7239 */ /* 0x000fe200000014ff */
[----:B------:R-:W-:Y:S01]  /*65c0*/  IMAD R47, R78, R47, RZ ;  /* 0x0000002f4e2f7224 */ /* 0x000fe200078e02ff */
[----:B------:R-:W-:Y:S01]  /*65d0*/  SHF.R.S32.HI R96, RZ, 0x18, R99 ;  /* 0x00000018ff607819 */ /* 0x000fe20000011463 */
[----:B------:R-:W-:Y:S01]  /*65e0*/  IMAD R41, R82, R80, R41 ;  /* 0x0000005052297224 */ /* 0x000fe200078e0229 */
[----:B------:R-:W-:Y:S01]  /*65f0*/  I2IP.S8.S32.SAT R173, R37, R36, R173 ;  /* 0x0000002425ad7239 */ /* 0x000fe200000014ad */
[C---:B------:R-:W-:Y:S01]  /*6600*/  IMAD R44, R78.reuse, R48, RZ ;  /* 0x000000304e2c7224 */ /* 0x040fe200078e02ff */
[----:B------:R-:W-:Y:S01]  /*6610*/  SHF.R.S32.HI R82, RZ, 0x18, R115 ;  /* 0x00000018ff527819 */ /* 0x000fe20000011473 */
[-C--:B------:R-:W-:Y:S01]  /*6620*/  IMAD R42, R81, R80.reuse, R42 ;  /* 0x00000050512a7224 */ /* 0x080fe200078e022a */
[----:B------:R-:W-:Y:S01]  /*6630*/  SHF.R.S32.HI R97, RZ, 0x18, R100 ;  /* 0x00000018ff617819 */ /* 0x000fe20000011464 */
[C---:B------:R-:W-:Y:S01]  /*6640*/  IMAD R45, R78.reuse, R49, RZ ;  /* 0x000000314e2d7224 */ /* 0x040fe200078e02ff */
[----:B------:R-:W-:Y:S01]  /*6650*/  SHF.R.S32.HI R98, RZ, 0x18, R101 ;  /* 0x00000018ff627819 */ /* 0x000fe20000011465 */
[----:B------:R-:W-:Y:S01]  /*6660*/  IMAD R47, R95, R80, R47 ;  /* 0x000000505f2f7224 */ /* 0x000fe200078e022f */
[----:B------:R-:W-:Y:S01]  /*6670*/  SHF.R.S32.HI R99, RZ, 0x18, R102 ;  /* 0x00000018ff637819 */ /* 0x000fe20000011466 */
[----:B------:R-:W-:Y:S01]  /*6680*/  IMAD R46, R78, R50, RZ ;  /* 0x000000324e2e7224 */ /* 0x000fe200078e02ff */
[----:B------:R-:W-:Y:S01]  /*6690*/  SHF.L.U32 R111, R100, 0x8, RZ ;  /* 0x00000008646f7819 */ /* 0x000fe200000006ff */
        /* <DEDUP_REMOVED lines=9> */
[----:B------:R-:W-:Y:S01]  /*6730*/  SHF.R.S32.HI R100, RZ, 0x18, R103 ;  /* 0x00000018ff647819 */ /* 0x000fe20000011467 */
[----:B------:R-:W-:Y:S01]  /*6740*/  IMAD.MOV.U32 R81, RZ, RZ, R113 ;  /* 0x000000ffff517224 */ /* 0x000fe200078e0071 */
[----:B------:R-:W-:Y:S01]  /*6750*/  SHF.L.U32 R108, R101, 0x8, RZ ;  /* 0x00000008656c7819 */ /* 0x000fe200000006ff */
[-C--:B------:R-:W-:Y:S01]  /*6760*/  IMAD R51, R96, R80.reuse, R51 ;  /* 0x0000005060337224 */ /* 0x080fe200078e0233 */
[----:B------:R-:W-:Y:S01]  /*6770*/  SHF.L.U32 R105, R102, 0x8, RZ ;  /* 0x0000000866697819 */ /* 0x000fe200000006ff */
[C---:B------:R-:W-:Y:S01]  /*6780*/  IMAD R49, R78.reuse, R53, RZ ;  /* 0x000000354e317224 */ /* 0x040fe200078e02ff */
[----:B------:R-:W-:Y:S01]  /*6790*/  SHF.L.U32 R102, R103, 0x10, RZ ;  /* 0x0000001067667819 */ /* 0x000fe200000006ff */
[----:B------:R-:W-:Y:S01]  /*67a0*/  IMAD R48, R81, R80, R48 ;  /* 0x0000005051307224 */ /* 0x000fe200078e0230 */
[----:B------:R-:W-:Y:S01]  /*67b0*/  SHF.R.S32.HI R81, RZ, 0x18, R111 ;  /* 0x00000018ff517819 */ /* 0x000fe2000001146f */
[C---:B------:R-:W-:Y:S01]  /*67c0*/  IMAD R50, R78.reuse, R54, RZ ;  /* 0x000000364e327224 */ /* 0x040fe200078e02ff */
[----:B------:R-:W-:Y:S01]  /*67d0*/  I2IP.S8.S32.SAT R175, R51, R46, RZ ;  /* 0x0000002e33af7239 */ /* 0x000fe200000014ff */
[----:B------:R-:W-:Y:S01]  /*67e0*/  IMAD R55, R78, R55, RZ ;  /* 0x000000374e377224 */ /* 0x000fe200078e02ff */
[----:B------:R-:W-:Y:S01]  /*67f0*/  SHF.L.U32 R101, R103, 0x8, RZ ;  /* 0x0000000867657819 */ /* 0x000fe200000006ff */
[----:B------:R-:W-:Y:S01]  /*6800*/  IMAD R49, R82, R80, R49 ;  /* 0x0000005052317224 */ /* 0x000fe200078e0231 */
[----:B------:R-:W-:Y:S01]  /*6810*/  I2IP.S8.S32.SAT R175, R45, R44, R175 ;  /* 0x0000002c2daf7239 */ /* 0x000fe200000014af */
[C---:B------:R-:W-:Y:S01]  /*6820*/  IMAD R52, R78.reuse, R56, RZ ;  /* 0x000000384e347224 */ /* 0x040fe200078e02ff */
[----:B------:R-:W-:Y:S01]  /*6830*/  SHF.R.S32.HI R82, RZ, 0x18, R109 ;  /* 0x00000018ff527819 */ /* 0x000fe2000001146d */
[-C--:B------:R-:W-:Y:S01]  /*6840*/  IMAD R50, R81, R80.reuse, R50 ;  /* 0x0000005051327224 */ /* 0x080fe200078e0232 */
[----:B------:R-:W-:Y:S01]  /*6850*/  SHF.R.S32.HI R81, RZ, 0x18, R108 ;  /* 0x00000018ff517819 */ /* 0x000fe2000001146c */
[C---:B------:R-:W-:Y:S01]  /*6860*/  IMAD R53, R78.reuse, R57, RZ ;  /* 0x000000394e357224 */ /* 0x040fe200078e02ff */
[----:B------:R1:W-:Y:S01]  /*6870*/  STS.128 [R178+0x2200], R172 ;  /* 0x002200acb2007388 */ /* 0x0003e20000000c00 */
[----:B------:R-:W-:Y:S02]  /*6880*/  IMAD R55, R97, R80, R55 ;  /* 0x0000005061377224 */ /* 0x000fe400078e0237 */
[C---:B------:R-:W-:Y:S02]  /*6890*/  IMAD R54, R78.reuse, R58, RZ ;  /* 0x0000003a4e367224 */ /* 0x040fe400078e02ff */
[----:B------:R-:W-:Y:S01]  /*68a0*/  IMAD R52, R83, R80, R52 ;  /* 0x0000005053347224 */ /* 0x000fe200078e0234 */
[----:B------:R-:W-:Y:S01]  /*68b0*/  I2IP.S8.S32.SAT R192, R55, R50, RZ ;  /* 0x0000003237c07239 */ /* 0x000fe200000014ff */
[----:B------:R-:W-:Y:S01]  /*68c0*/  IMAD R59, R78, R59, RZ ;  /* 0x0000003b4e3b7224 */ /* 0x000fe200078e02ff */
[----:B------:R-:W-:Y:S01]  /*68d0*/  MOV R83, R107 ;  /* 0x0000006b00537202 */ /* 0x000fe20000000f00 */
[----:B------:R-:W-:Y:S01]  /*68e0*/  IMAD R53, R82, R80, R53 ;  /* 0x0000005052357224 */ /* 0x000fe200078e0235 */
[----:B------:R-:W-:Y:S01]  /*68f0*/  I2IP.S8.S32.SAT R192, R49, R48, R192 ;  /* 0x0000003031c07239 */ /* 0x000fe200000014c0 */
[C---:B------:R-:W-:Y:S01]  /*6900*/  IMAD R56, R78.reuse, R60, RZ ;  /* 0x0000003c4e387224 */ /* 0x040fe200078e02ff */
[----:B------:R-:W-:Y:S01]  /*6910*/  SHF.R.S32.HI R82, RZ, 0x18, R106 ;  /* 0x00000018ff527819 */ /* 0x000fe2000001146a */
[-C--:B------:R-:W-:Y:S01]  /*6920*/  IMAD R54, R81, R80.reuse, R54 ;  /* 0x0000005051367224 */ /* 0x080fe200078e0236 */
[----:B------:R-:W-:Y:S01]  /*6930*/  SHF.R.S32.HI R81, RZ, 0x18, R105 ;  /* 0x00000018ff517819 */ /* 0x000fe20000011469 */
[----:B------:R-:W-:Y:S02]  /*6940*/  IMAD R57, R78, R61, RZ ;  /* 0x0000003d4e397224 */ /* 0x000fe400078e02ff */
[----:B------:R-:W-:Y:S02]  /*6950*/  IMAD R59, R98, R80, R59 ;  /* 0x00000050623b7224 */ /* 0x000fe400078e023b */
[C---:B------:R-:W-:Y:S02]  /*6960*/  IMAD R58, R78.reuse, R62, RZ ;  /* 0x0000003e4e3a7224 */ /* 0x040fe400078e02ff */
[----:B------:R-:W-:Y:S01]  /*6970*/  IMAD R56, R83, R80, R56 ;  /* 0x0000005053387224 */ /* 0x000fe200078e0238 */
[----:B------:R-:W-:Y:S01]  /*6980*/  I2IP.S8.S32.SAT R193, R59, R54, RZ ;  /* 0x000000363bc17239 */ /* 0x000fe200000014ff */
[----:B------:R-:W-:Y:S01]  /*6990*/  IMAD R63, R78, R63, RZ ;  /* 0x0000003f4e3f7224 */ /* 0x000fe200078e02ff */
[----:B------:R-:W-:Y:S01]  /*69a0*/  MOV R83, R104 ;  /* 0x0000006800537202 */ /* 0x000fe20000000f00 */
[----:B------:R-:W-:Y:S01]  /*69b0*/  IMAD R57, R82, R80, R57 ;  /* 0x0000005052397224 */ /* 0x000fe200078e0239 */
[----:B------:R-:W-:Y:S01]  /*69c0*/  SHF.R.S32.HI R82, RZ, 0x18, R102 ;  /* 0x00000018ff527819 */ /* 0x000fe20000011466 */
[C---:B------:R-:W-:Y:S01]  /*69d0*/  IMAD R60, R78.reuse, R64, RZ ;  /* 0x000000404e3c7224 */ /* 0x040fe200078e02ff */
[----:B------:R-:W-:Y:S01]  /*69e0*/  I2IP.S8.S32.SAT R193, R53, R52, R193 ;  /* 0x0000003435c17239 */ /* 0x000fe200000014c1 */
[-C--:B------:R-:W-:Y:S01]  /*69f0*/  IMAD R58, R81, R80.reuse, R58 ;  /* 0x00000050513a7224 */ /* 0x080fe200078e023a */
[----:B------:R-:W-:Y:S01]  /*6a00*/  SHF.R.S32.HI R81, RZ, 0x18, R101 ;  /* 0x00000018ff517819 */ /* 0x000fe20000011465 */
[C---:B------:R-:W-:Y:S02]  /*6a10*/  IMAD R61, R78.reuse, R65, RZ ;  /* 0x000000414e3d7224 */ /* 0x040fe400078e02ff */
[-C--:B------:R-:W-:Y:S02]  /*6a20*/  IMAD R63, R99, R80.reuse, R63 ;  /* 0x00000050633f7224 */ /* 0x080fe400078e023f */
[----:B------:R-:W-:Y:S02]  /*6a30*/  IMAD R60, R83, R80, R60 ;  /* 0x00000050533c7224 */ /* 0x000fe400078e023c */
[----:B------:R-:W-:Y:S01]  /*6a40*/  IMAD R62, R78, R66, RZ ;  /* 0x000000424e3e7224 */ /* 0x000fe200078e02ff */
[----:B------:R-:W-:Y:S01]  /*6a50*/  I2IP.S8.S32.SAT R194, R63, R58, RZ ;  /* 0x0000003a3fc27239 */ /* 0x000fe200000014ff */
[----:B------:R-:W-:Y:S02]  /*6a60*/  IMAD R61, R82, R80, R61 ;  /* 0x00000050523d7224 */ /* 0x000fe400078e023d */
[----:B------:R-:W-:Y:S01]  /*6a70*/  IMAD R67, R78, R67, RZ ;  /* 0x000000434e437224 */ /* 0x000fe200078e02ff */
[----:B------:R-:W-:Y:S01]  /*6a80*/  I2IP.S8.S32.SAT R194, R57, R56, R194 ;  /* 0x0000003839c27239 */ /* 0x000fe200000014c2 */
[-C--:B------:R-:W-:Y:S02]  /*6a90*/  IMAD R62, R81, R80.reuse, R62 ;  /* 0x00000050513e7224 */ /* 0x080fe400078e023e */
[----:B------:R-:W-:Y:S05]  /*6aa0*/  IMAD R67, R100, R80, R67 ;  /* 0x0000005064437224 */ /* 0x000fea00078e0243 */
[----:B------:R-:W-:Y:S04]  /*6ab0*/  I2IP.S8.S32.SAT R189, R67, R62, RZ ;  /* 0x0000003e43bd7239 */ /* 0x000fe800000014ff */
[----:B------:R-:W-:Y:S02]  /*6ac0*/  I2IP.S8.S32.SAT R195, R61, R60, R189 ;  /* 0x0000003c3dc37239 */ /* 0x000fe400000014bd */
[----:B------:R-:W-:Y:S03]  /*6ad0*/  IADD3 R189, PT, PT, R76, 0x1, RZ ;  /* 0x000000014cbd7810 */ /* 0x000fe60007ffe0ff */
[----:B------:R1:W-:Y:S01]  /*6ae0*/  STS.128 [R177+0x2200], R192 ;  /* 0x002200c0b1007388 */ /* 0x0003e20000000c00 */
[----:B------:R-:W-:Y:S01]  /*6af0*/  @!PT LDS RZ, [RZ] ;  /* 0x00000000fffff984 */ /* 0x000fe20000000800 */
[----:B------:R-:W-:Y:S01]  /*6b00*/  @!PT LDS RZ, [RZ] ;  /* 0x00000000fffff984 */ /* 0x000fe20000000800 */
[----:B------:R-:W-:Y:S01]  /*6b10*/  @!PT LDS RZ, [RZ] ;  /* 0x00000000fffff984 */ /* 0x000fe20000000800 */
[----:B------:R-:W-:Y:S01]  /*6b20*/  @!PT LDS RZ, [RZ] ;  /* 0x00000000fffff984 */ /* 0x000fe20000000800 */
[----:B------:R3:W-:Y:S07]  /*6b30*/  MEMBAR.ALL.CTA ;  /* 0x0000000000007992 */ /* 0x0007ee0000008000 */
[----:B---3--:R-:W3:Y:S02]  /*6b40*/  FENCE.VIEW.ASYNC.S ;  /* 0x00000000000073c6 */ /* 0x008ee40000000000 */
[----:B---3--:R-:W-:Y:S06]  /*6b50*/  BAR.SYNC.DEFER_BLOCKING 0x1, 0x80 ;  /* 0x0042000000007b1d */ /* 0x008fec0000010000 */
[----:B------:R-:W-:Y:S05]  /*6b60*/  @P0 BRA `(.L_x_97) ;  /* 0x0000000000340947 */ /* 0x000fea0003800000 */
[----:B------:R-:W-:Y:S01]  /*6b70*/  UIADD3 UR12, UPT, UPT, UR43, 0x2200, URZ ;  /* 0x000022002b0c7890 */ /* 0x000fe2000fffe0ff */
[----:B------:R-:W-:Y:S01]  /*6b80*/  R2UR UR9, R165 ;  /* 0x00000000a50972ca */ /* 0x000fe200000e0000 */
[----:B------:R-:W-:Y:S01]  /*6b90*/  UIADD3 UR10, UP0, UPT, UR46, 0x680, URZ ;  /* 0x000006802e0a7890 */ /* 0x000fe2000ff1e0ff */
[----:B------:R-:W-:Y:S01]  /*6ba0*/  R2UR UR8, R167 ;  /* 0x00000000a70872ca */ /* 0x000fe200000e0000 */
[----:B------:R-:W-:Y:S02]  /*6bb0*/  UMOV UR7, UR36 ;  /* 0x0000002400077c82 */ /* 0x000fe40008000000 */
[----:B------:R-:W-:Y:S01]  /*6bc0*/  IMAD.U32 R186, RZ, RZ, UR12 ;  /* 0x0000000cffba7e24 */ /* 0x000fe2000f8e00ff */
[----:B------:R-:W-:Y:S04]  /*6bd0*/  UIADD3.X UR11, UPT, UPT, URZ, UR47, URZ, UP0, !UPT ;  /* 0x0000002fff0b7290 */ /* 0x000fe800087fe4ff */
[----:B------:R-:W-:Y:S03]  /*6be0*/  R2UR UR4, R186 ;  /* 0x00000000ba0472ca */ /* 0x000fe600000e0000 */
[----:B------:R-:W-:Y:S02]  /*6bf0*/  USHF.L.U32 UR5, UR9, 0x6, URZ ;  /* 0x0000000609057899 */ /* 0x000fe400080006ff */
[----:B------:R-:W-:Y:S09]  /*6c00*/  USHF.L.U32 UR6, UR8, 0x7, URZ ;  /* 0x0000000708067899 */ /* 0x000ff200080006ff */
[----:B------:R3:W-:Y:S01]  /*6c10*/  UTMASTG.3D [UR4], [UR10] ;  /* 0x000000040a0073b5 */ /* 0x0007e20008010000 */
[----:B------:R0:W-:Y:S01]  /*6c20*/  UTMACMDFLUSH ;  /* 0x00000000000079b7 */ /* 0x0001e20000000000 */
[----:B---3--:R-:W-:Y:S04]  /*6c30*/  DEPBAR.LE SB0, 0x0 ;  /* 0x000080000000791a */ /* 0x008fe80000000000 */
.L_x_97:
[----:B------:R-:W-:Y:S05]  /*6c40*/  BSYNC.RECONVERGENT B0 ;  /* 0x0000000000007941 */ /* 0x000fea0003800200 */
.L_x_96:
[----:B------:R-:W-:Y:S01]  /*6c50*/  BAR.SYNC.DEFER_BLOCKING 0x1, 0x80 ;  /* 0x0042000000007b1d */ /* 0x000fe20000010000 */
[----:B------:R-:W-:Y:S01]  /*6c60*/  ISETP.NE.AND P2, PT, R187, RZ, PT ;  /* 0x000000ffbb00720c */ /* 0x000fe20003f45270 */
[----:B------:R-:W-:Y:S01]  /*6c70*/  IMAD.IADD R165, R75, 0x1, R164 ;  /* 0x000000014ba57824 */ /* 0x000fe200078e02a4 */
[----:B------:R-:W-:Y:S01]  /*6c80*/  ISETP.NE.AND P0, PT, R188, 0x2, PT ;  /* 0x00000002bc00780c */ /* 0x000fe20003f05270 */
[----:B------:R-:W-:Y:S01]  /*6c90*/  IMAD.IADD R167, R77, 0x1, R166 ;  /* 0x000000014da77824 */ /* 0x000fe200078e02a6 */
[----:B------:R-:W-:Y:S02]  /*6ca0*/  ISETP.NE.AND P1, PT, R189, 0x4, PT ;  /* 0x00000004bd00780c */ /* 0x000fe40003f25270 */
[----:B------:R-:W-:Y:S02]  /*6cb0*/  SEL R3, RZ, 0x1, P0 ;  /* 0x00000001ff037807 */ /* 0x000fe40000000000 */
[----:B------:R-:W-:Y:S02]  /*6cc0*/  SEL R0, RZ, 0x1, P1 ;  /* 0x00000001ff007807 */ /* 0x000fe40000800000 */
[----:B------:R-:W-:Y:S02]  /*6cd0*/  LOP3.LUT R184, R184, R3, RZ, 0x3c, !PT ;  /* 0x00000003b8b87212 */ /* 0x000fe400078e3cff */
[----:B------:R-:W-:Y:S02]  /*6ce0*/  LOP3.LUT R185, R185, R0, RZ, 0x3c, !PT ;  /* 0x00000000b9b97212 */ /* 0x000fe400078e3cff */
[----:B------:R-:W-:Y:S02]  /*6cf0*/  @P2 R2UR UR36, R182 ;  /* 0x00000000b62422ca */ /* 0x000fe400000e0000 */
[----:B------:R-:W-:Y:S02]  /*6d00*/  SEL R188, R188, RZ, P0 ;  /* 0x000000ffbcbc7207 */ /* 0x000fe40000000000 */
[----:B------:R-:W-:Y:S01]  /*6d10*/  SEL R76, R189, RZ, P1 ;  /* 0x000000ffbd4c7207 */ /* 0x000fe20000800000 */
[----:B------:R-:W-:Y:S10]  /*6d20*/  @P2 BRA `(.L_x_98) ;  /* 0xffffffdc00342947 */ /* 0x000ff4000383ffff */
[----:B------:R-:W-:Y:S05]  /*6d30*/  EXIT ;  /* 0x000000000000794d */ /* 0x000fea0003800000 */
.L_x_19:
[----:B--2---:R2:W1:Y:S02]  /*6d40*/  SYNCS.PHASECHK.TRANS64.TRYWAIT P0, [R3+URZ+0x110], R2 ;  /* 0x00011002030075a7 */ /* 0x00446400080011ff */
[----:B-1----:R-:W-:Y:S05]  /*6d50*/  @!P0 NANOSLEEP.SYNCS 0x989680 ;  /* 0x009896800000895d */ /* 0x002fea0003900000 */
[----:B------:R-:W1:Y:S02]  /*6d60*/  @!P0 SYNCS.PHASECHK.TRANS64 P0, [R3+URZ+0x110], R2 ;  /* 0x00011002030085a7 */ /* 0x000e6400080010ff */
[----:B-1----:R-:W-:Y:S05]  /*6d70*/  @!P0 BRA `(.L_x_19) ;  /* 0xfffffffc00f08947 */ /* 0x002fea000383ffff */
[----:B------:R-:W-:Y:S05]  /*6d80*/  BRA `(.L_x_99) ;  /* 0xffffffa800207947 */ /* 0x000fea000383ffff */
.L_x_22:
[----:B-1----:R-:W-:-:S07]  /*6d90*/  MOV R2, UR33 ;  /* 0x0000002100027c02 */ /* 0x002fce0008000f00 */
.L_x_100:
[----:B-1----:R1:W2:Y:S02]  /*6da0*/  SYNCS.PHASECHK.TRANS64.TRYWAIT P0, [R2+URZ+0x40], R5 ;  /* 0x00004005020075a7 */ /* 0x0022a400080011ff */
[----:B--2---:R-:W-:Y:S05]  /*6db0*/  @!P0 NANOSLEEP.SYNCS 0x989680 ;  /* 0x009896800000895d */ /* 0x004fea0003900000 */
[----:B------:R-:W2:Y:S02]  /*6dc0*/  @!P0 SYNCS.PHASECHK.TRANS64 P0, [R2+URZ+0x40], R5 ;  /* 0x00004005020085a7 */ /* 0x000ea400080010ff */
[----:B--2---:R-:W-:Y:S05]  /*6dd0*/  @!P0 BRA `(.L_x_100) ;  /* 0xfffffffc00f08947 */ /* 0x004fea000383ffff */
[----:B------:R-:W-:Y:S05]  /*6de0*/  BRA `(.L_x_21) ;  /* 0xffffffa800707947 */ /* 0x000fea000383ffff */
.L_x_28:
[----:B-1----:R-:W-:-:S07]  /*6df0*/  MOV R2, UR17 ;  /* 0x0000001100027c02 */ /* 0x002fce0008000f00 */
.L_x_101:
[----:B-1----:R1:W2:Y:S02]  /*6e00*/  SYNCS.PHASECHK.TRANS64.TRYWAIT P0, [R2+URZ+0x40], R5 ;  /* 0x00004005020075a7 */ /* 0x0022a400080011ff */
[----:B--2---:R-:W-:Y:S05]  /*6e10*/  @!P0 NANOSLEEP.SYNCS 0x989680 ;  /* 0x009896800000895d */ /* 0x004fea0003900000 */
[----:B------:R-:W2:Y:S02]  /*6e20*/  @!P0 SYNCS.PHASECHK.TRANS64 P0, [R2+URZ+0x40], R5 ;  /* 0x00004005020085a7 */ /* 0x000ea400080010ff */
[----:B--2---:R-:W-:Y:S05]  /*6e30*/  @!P0 BRA `(.L_x_101) ;  /* 0xfffffffc00f08947 */ /* 0x004fea000383ffff */
[----:B------:R-:W-:Y:S05]  /*6e40*/  BRA `(.L_x_27) ;  /* 0xffffffac00187947 */ /* 0x000fea000383ffff */
.L_x_32:
[----:B-1----:R1:W2:Y:S02]  /*6e50*/  SYNCS.PHASECHK.TRANS64.TRYWAIT P0, [R2+URZ+0xa0], R3 ;  /* 0x0000a003020075a7 */ /* 0x0022a400080011ff */
[----:B--2---:R-:W-:Y:S05]  /*6e60*/  @!P0 NANOSLEEP.SYNCS 0x989680 ;  /* 0x009896800000895d */ /* 0x004fea0003900000 */
[----:B------:R-:W2:Y:S02]  /*6e70*/  @!P0 SYNCS.PHASECHK.TRANS64 P0, [R2+URZ+0xa0], R3 ;  /* 0x0000a003020085a7 */ /* 0x000ea400080010ff */
[----:B--2---:R-:W-:Y:S05]  /*6e80*/  @!P0 BRA `(.L_x_32) ;  /* 0xfffffffc00f08947 */ /* 0x004fea000383ffff */
[----:B------:R-:W-:Y:S05]  /*6e90*/  BRA `(.L_x_102) ;  /* 0xffffffac00a87947 */ /* 0x000fea000383ffff */
.L_x_36:
[----:B----4-:R-:W-:-:S07]  /*6ea0*/  MOV R0, UR5 ;  /* 0x0000000500007c02 */ /* 0x010fce0008000f00 */
.L_x_103:
[----:B-1----:R1:W2:Y:S02]  /*6eb0*/  SYNCS.PHASECHK.TRANS64.TRYWAIT P0, [R0+URZ], R3 ;  /* 0x00000003000075a7 */ /* 0x0022a400080011ff */
[----:B--2---:R-:W-:Y:S05]  /*6ec0*/  @!P0 NANOSLEEP.SYNCS 0x989680 ;  /* 0x009896800000895d */ /* 0x004fea0003900000 */
[----:B------:R-:W2:Y:S02]  /*6ed0*/  @!P0 SYNCS.PHASECHK.TRANS64 P0, [R0+URZ], R3 ;  /* 0x00000003000085a7 */ /* 0x000ea400080010ff */
[----:B--2---:R-:W-:Y:S05]  /*6ee0*/  @!P0 BRA `(.L_x_103) ;  /* 0xfffffffc00f08947 */ /* 0x004fea000383ffff */
[----:B------:R-:W-:Y:S05]  /*6ef0*/  BRA `(.L_x_104) ;  /* 0xffffffb400187947 */ /* 0x000fea000383ffff */
.L_x_37:
[----:B----4-:R-:W-:-:S07]  /*6f00*/  MOV R0, UR5 ;  /* 0x0000000500007c02 */ /* 0x010fce0008000f00 */
.L_x_105:
[----:B-1----:R1:W2:Y:S02]  /*6f10*/  SYNCS.PHASECHK.TRANS64.TRYWAIT P0, [R0+URZ], R3 ;  /* 0x00000003000075a7 */ /* 0x0022a400080011ff */
[----:B--2---:R-:W-:Y:S05]  /*6f20*/  @!P0 NANOSLEEP.SYNCS 0x989680 ;  /* 0x009896800000895d */ /* 0x004fea0003900000 */
[----:B------:R-:W2:Y:S02]  /*6f30*/  @!P0 SYNCS.PHASECHK.TRANS64 P0, [R0+URZ], R3 ;  /* 0x00000003000085a7 */ /* 0x000ea400080010ff */
[----:B--2---:R-:W-:Y:S05]  /*6f40*/  @!P0 BRA `(.L_x_105) ;  /* 0xfffffffc00f08947 */ /* 0x004fea000383ffff */
[----:B------:R-:W-:Y:S05]  /*6f50*/  BRA `(.L_x_106) ;  /* 0xffffffb400247947 */ /* 0x000fea000383ffff */
.L_x_38:
[----:B----4-:R-:W-:-:S07]  /*6f60*/  MOV R0, UR5 ;  /* 0x0000000500007c02 */ /* 0x010fce0008000f00 */
.L_x_107:
[----:B-1----:R1:W2:Y:S02]  /*6f70*/  SYNCS.PHASECHK.TRANS64.TRYWAIT P0, [R0+URZ], R3 ;  /* 0x00000003000075a7 */ /* 0x0022a400080011ff */
[----:B--2---:R-:W-:Y:S05]  /*6f80*/  @!P0 NANOSLEEP.SYNCS 0x989680 ;  /* 0x009896800000895d */ /* 0x004fea0003900000 */
[----:B------:R-:W2:Y:S02]  /*6f90*/  @!P0 SYNCS.PHASECHK.TRANS64 P0, [R0+URZ], R3 ;  /* 0x00000003000085a7 */ /* 0x000ea400080010ff */
[----:B--2---:R-:W-:Y:S05]  /*6fa0*/  @!P0 BRA `(.L_x_107) ;  /* 0xfffffffc00f08947 */ /* 0x004fea000383ffff */
[----:B------:R-:W-:Y:S05]  /*6fb0*/  BRA `(.L_x_108) ;  /* 0xffffffb400307947 */ /* 0x000fea000383ffff */
.L_x_39:
[----:B----4-:R-:W-:-:S07]  /*6fc0*/  MOV R0, UR5 ;  /* 0x0000000500007c02 */ /* 0x010fce0008000f00 */
.L_x_109:
[----:B-1----:R1:W2:Y:S02]  /*6fd0*/  SYNCS.PHASECHK.TRANS64.TRYWAIT P0, [R0+URZ], R3 ;  /* 0x00000003000075a7 */ /* 0x0022a400080011ff */
[----:B--2---:R-:W-:Y:S05]  /*6fe0*/  @!P0 NANOSLEEP.SYNCS 0x989680 ;  /* 0x009896800000895d */ /* 0x004fea0003900000 */
[----:B------:R-:W2:Y:S02]  /*6ff0*/  @!P0 SYNCS.PHASECHK.TRANS64 P0, [R0+URZ], R3 ;  /* 0x00000003000085a7 */ /* 0x000ea400080010ff */
[----:B--2---:R-:W-:Y:S05]  /*7000*/  @!P0 BRA `(.L_x_109) ;  /* 0xfffffffc00f08947 */ /* 0x004fea000383ffff */
[----:B------:R-:W-:Y:S05]  /*7010*/  BRA `(.L_x_110) ;  /* 0xffffffb4003c7947 */ /* 0x000fea000383ffff */
.L_x_40:
[----:B----4-:R-:W-:-:S07]  /*7020*/  MOV R0, UR5 ;  /* 0x0000000500007c02 */ /* 0x010fce0008000f00 */
.L_x_111:
[----:B-1----:R1:W2:Y:S02]  /*7030*/  SYNCS.PHASECHK.TRANS64.TRYWAIT P0, [R0+URZ], R3 ;  /* 0x00000003000075a7 */ /* 0x0022a400080011ff */
[----:B--2---:R-:W-:Y:S05]  /*7040*/  @!P0 NANOSLEEP.SYNCS 0x989680 ;  /* 0x009896800000895d */ /* 0x004fea0003900000 */
[----:B------:R-:W2:Y:S02]  /*7050*/  @!P0 SYNCS.PHASECHK.TRANS64 P0, [R0+URZ], R3 ;  /* 0x00000003000085a7 */ /* 0x000ea400080010ff */
[----:B--2---:R-:W-:Y:S05]  /*7060*/  @!P0 BRA `(.L_x_111) ;  /* 0xfffffffc00f08947 */ /* 0x004fea000383ffff */
[----:B------:R-:W-:Y:S05]  /*7070*/  BRA `(.L_x_112) ;  /* 0xffffffb400487947 */ /* 0x000fea000383ffff */
.L_x_41:
[----:B----4-:R-:W-:-:S07]  /*7080*/  MOV R0, UR5 ;  /* 0x0000000500007c02 */ /* 0x010fce0008000f00 */
.L_x_113:
[----:B-1----:R1:W2:Y:S02]  /*7090*/  SYNCS.PHASECHK.TRANS64.TRYWAIT P0, [R0+URZ], R3 ;  /* 0x00000003000075a7 */ /* 0x0022a400080011ff */
[----:B--2---:R-:W-:Y:S05]  /*70a0*/  @!P0 NANOSLEEP.SYNCS 0x989680 ;  /* 0x009896800000895d */ /* 0x004fea0003900000 */
[----:B------:R-:W2:Y:S02]  /*70b0*/  @!P0 SYNCS.PHASECHK.TRANS64 P0, [R0+URZ], R3 ;  /* 0x00000003000085a7 */ /* 0x000ea400080010ff */
[----:B--2---:R-:W-:Y:S05]  /*70c0*/  @!P0 BRA `(.L_x_113) ;  /* 0xfffffffc00f08947 */ /* 0x004fea000383ffff */
[----:B------:R-:W-:Y:S05]  /*70d0*/  BRA `(.L_x_114) ;  /* 0xffffffb400547947 */ /* 0x000fea000383ffff */
.L_x_42:
[----:B----4-:R-:W-:-:S07]  /*70e0*/  MOV R0, UR5 ;  /* 0x0000000500007c02 */ /* 0x010fce0008000f00 */
.L_x_115:
[----:B-1----:R1:W2:Y:S02]  /*70f0*/  SYNCS.PHASECHK.TRANS64.TRYWAIT P0, [R0+URZ], R3 ;  /* 0x00000003000075a7 */ /* 0x0022a400080011ff */
[----:B--2---:R-:W-:Y:S05]  /*7100*/  @!P0 NANOSLEEP.SYNCS 0x989680 ;  /* 0x009896800000895d */ /* 0x004fea0003900000 */
[----:B------:R-:W2:Y:S02]  /*7110*/  @!P0 SYNCS.PHASECHK.TRANS64 P0, [R0+URZ], R3 ;  /* 0x00000003000085a7 */ /* 0x000ea400080010ff */
[----:B--2---:R-:W-:Y:S05]  /*7120*/  @!P0 BRA `(.L_x_115) ;  /* 0xfffffffc00f08947 */ /* 0x004fea000383ffff */
[----:B------:R-:W-:Y:S05]  /*7130*/  BRA `(.L_x_116) ;  /* 0xffffffb400607947 */ /* 0x000fea000383ffff */
.L_x_45:
[----:B-1----:R1:W2:Y:S02]  /*7140*/  SYNCS.PHASECHK.TRANS64.TRYWAIT P0, [R0+URZ+0x100], R5 ;  /* 0x00010005000075a7 */ /* 0x0022a400080011ff */
[----:B--2---:R-:W-:Y:S05]  /*7150*/  @!P0 NANOSLEEP.SYNCS 0x989680 ;  /* 0x009896800000895d */ /* 0x004fea0003900000 */
[----:B------:R-:W2:Y:S02]  /*7160*/  @!P0 SYNCS.PHASECHK.TRANS64 P0, [R0+URZ+0x100], R5 ;  /* 0x00010005000085a7 */ /* 0x000ea400080010ff */
[----:B--2---:R-:W-:Y:S05]  /*7170*/  @!P0 BRA `(.L_x_45) ;  /* 0xfffffffc00f08947 */ /* 0x004fea000383ffff */
[----:B------:R-:W-:Y:S05]  /*7180*/  BRA `(.L_x_117) ;  /* 0xffffffb400bc7947 */ /* 0x000fea000383ffff */
.L_x_46:
[----:B------:R-:W-:-:S07]  /*7190*/  MOV R0, UR5 ;  /* 0x0000000500007c02 */ /* 0x000fce0008000f00 */
.L_x_118:
[----:B-1----:R1:W2:Y:S02]  /*71a0*/  SYNCS.PHASECHK.TRANS64.TRYWAIT P0, [R0+URZ+0xb0], R5 ;  /* 0x0000b005000075a7 */ /* 0x0022a400080011ff */
[----:B--2---:R-:W-:Y:S05]  /*71b0*/  @!P0 NANOSLEEP.SYNCS 0x989680 ;  /* 0x009896800000895d */ /* 0x004fea0003900000 */
[----:B------:R-:W2:Y:S02]  /*71c0*/  @!P0 SYNCS.PHASECHK.TRANS64 P0, [R0+URZ+0xb0], R5 ;  /* 0x0000b005000085a7 */ /* 0x000ea400080010ff */
[----:B--2---:R-:W-:Y:S05]  /*71d0*/  @!P0 BRA `(.L_x_118) ;  /* 0xfffffffc00f08947 */ /* 0x004fea000383ffff */
[----:B------:R-:W-:Y:S05]  /*71e0*/  BRA `(.L_x_119) ;  /* 0xffffffb400cc7947 */ /* 0x000fea000383ffff */
.L_x_47:
[----:B-1----:R1:W2:Y:S02]  /*71f0*/  SYNCS.PHASECHK.TRANS64.TRYWAIT P1, [R0+URZ+0xa0], R5 ;  /* 0x0000a005000075a7 */ /* 0x0022a400080211ff */
[----:B--2---:R-:W-:Y:S05]  /*7200*/  @!P1 NANOSLEEP.SYNCS 0x989680 ;  /* 0x009896800000995d */ /* 0x004fea0003900000 */
[----:B------:R-:W2:Y:S02]  /*7210*/  @!P1 SYNCS.PHASECHK.TRANS64 P1, [R0+URZ+0xa0], R5 ;  /* 0x0000a005000095a7 */ /* 0x000ea400080210ff */
[----:B--2---:R-:W-:Y:S05]  /*7220*/  @!P1 BRA `(.L_x_47) ;  /* 0xfffffffc00f09947 */ /* 0x004fea000383ffff */
[----:B------:R-:W-:Y:S05]  /*7230*/  BRA `(.L_x_120) ;  /* 0xffffffb400fc7947 */ /* 0x000fea000383ffff */
.L_x_50:
[----:B------:R-:W-:-:S07]  /*7240*/  MOV R0, UR5 ;  /* 0x0000000500007c02 */ /* 0x000fce0008000f00 */
.L_x_121:
[----:B-1----:R1:W2:Y:S02]  /*7250*/  SYNCS.PHASECHK.TRANS64.TRYWAIT P0, [R0+URZ+0xb0], R3 ;  /* 0x0000b003000075a7 */ /* 0x0022a400080011ff */
[----:B--2---:R-:W-:Y:S05]  /*7260*/  @!P0 NANOSLEEP.SYNCS 0x989680 ;  /* 0x009896800000895d */ /* 0x004fea0003900000 */
[----:B------:R-:W2:Y:S02]  /*7270*/  @!P0 SYNCS.PHASECHK.TRANS64 P0, [R0+URZ+0xb0], R3 ;  /* 0x0000b003000085a7 */ /* 0x000ea400080010ff */
[----:B--2---:R-:W-:Y:S05]  /*7280*/  @!P0 BRA `(.L_x_121) ;  /* 0xfffffffc00f08947 */ /* 0x004fea000383ffff */
[----:B------:R-:W-:Y:S05]  /*7290*/  BRA `(.L_x_49) ;  /* 0xffffffb800507947 */ /* 0x000fea000383ffff */
.L_x_57:
[----:B-1----:R1:W2:Y:S02]  /*72a0*/  SYNCS.PHASECHK.TRANS64.TRYWAIT P1, [R0+URZ+0xa0], R5 ;  /* 0x0000a005000075a7 */ /* 0x0022a400080211ff */
[----:B--2---:R-:W-:Y:S05]  /*72b0*/  @!P1 NANOSLEEP.SYNCS 0x989680 ;  /* 0x009896800000995d */ /* 0x004fea0003900000 */
[----:B------:R-:W2:Y:S02]  /*72c0*/  @!P1 SYNCS.PHASECHK.TRANS64 P1, [R0+URZ+0xa0], R5 ;  /* 0x0000a005000095a7 */ /* 0x000ea400080210ff */
[----:B--2---:R-:W-:Y:S05]  /*72d0*/  @!P1 BRA `(.L_x_57) ;  /* 0xfffffffc00f09947 */ /* 0x004fea000383ffff */
[----:B------:R-:W-:Y:S05]  /*72e0*/  BRA `(.L_x_122) ;  /* 0xffffffbc00c07947 */ /* 0x000fea000383ffff */
.L_x_58:
[----:B------:R-:W-:-:S07]  /*72f0*/  MOV R3, UR7 ;  /* 0x0000000700037c02 */ /* 0x000fce0008000f00 */
.L_x_123:
[----:B-1----:R1:W2:Y:S02]  /*7300*/  SYNCS.PHASECHK.TRANS64.TRYWAIT P0, [R3+URZ+0xe0], R0 ;  /* 0x0000e000030075a7 */ /* 0x0022a400080011ff */
[----:B--2---:R-:W-:Y:S05]  /*7310*/  @!P0 NANOSLEEP.SYNCS 0x989680 ;  /* 0x009896800000895d */ /* 0x004fea0003900000 */
[----:B------:R-:W2:Y:S02]  /*7320*/  @!P0 SYNCS.PHASECHK.TRANS64 P0, [R3+URZ+0xe0], R0 ;  /* 0x0000e000030085a7 */ /* 0x000ea400080010ff */
[----:B--2---:R-:W-:Y:S05]  /*7330*/  @!P0 BRA `(.L_x_123) ;  /* 0xfffffffc00f08947 */ /* 0x004fea000383ffff */
[----:B------:R-:W-:Y:S05]  /*7340*/  BRA `(.L_x_124) ;  /* 0xffffffbc00f87947 */ /* 0x000fea000383ffff */
.L_x_61:
[----:B------:R-:W-:Y:S07]  /*7350*/  MOV R0, UR6 ;  /* 0x0000000600007c02 */ /* 0x000fee0008000f00 */
.L_x_125:
[----:B-1----:R1:W2:Y:S02]  /*7360*/  SYNCS.PHASECHK.TRANS64.TRYWAIT P0, [R0+URZ], R3 ;  /* 0x00000003000075a7 */ /* 0x0022a400080011ff */
[----:B--2---:R-:W-:Y:S05]  /*7370*/  @!P0 NANOSLEEP.SYNCS 0x989680 ;  /* 0x009896800000895d */ /* 0x004fea0003900000 */
[----:B------:R-:W2:Y:S02]  /*7380*/  @!P0 SYNCS.PHASECHK.TRANS64 P0, [R0+URZ], R3 ;  /* 0x00000003000085a7 */ /* 0x000ea400080010ff */
[----:B--2---:R-:W-:Y:S05]  /*7390*/  @!P0 BRA `(.L_x_125) ;  /* 0xfffffffc00f08947 */ /* 0x004fea000383ffff */
[----:B------:R-:W-:Y:S05]  /*73a0*/  BRA `(.L_x_60) ;  /* 0xffffffc000147947 */ /* 0x000fea000383ffff */
.L_x_64:
[----:B------:R-:W-:-:S07]  /*73b0*/  MOV R0, UR6 ;  /* 0x0000000600007c02 */ /* 0x000fce0008000f00 */
.L_x_126:
[----:B--2---:R2:W4:Y:S02]  /*73c0*/  SYNCS.PHASECHK.TRANS64.TRYWAIT P0, [R0+URZ], R3 ;  /* 0x00000003000075a7 */ /* 0x00452400080011ff */
[----:B----4-:R-:W-:Y:S05]  /*73d0*/  @!P0 NANOSLEEP.SYNCS 0x989680 ;  /* 0x009896800000895d */ /* 0x010fea0003900000 */
[----:B------:R-:W4:Y:S02]  /*73e0*/  @!P0 SYNCS.PHASECHK.TRANS64 P0, [R0+URZ], R3 ;  /* 0x00000003000085a7 */ /* 0x000f2400080010ff */
[----:B----4-:R-:W-:Y:S05]  /*73f0*/  @!P0 BRA `(.L_x_126) ;  /* 0xfffffffc00f08947 */ /* 0x010fea000383ffff */
[----:B------:R-:W-:Y:S05]  /*7400*/  BRA `(.L_x_127) ;  /* 0xffffffc000f07947 */ /* 0x000fea000383ffff */
.L_x_65:
[----:B------:R-:W-:-:S07]  /*7410*/  MOV R0, UR6 ;  /* 0x0000000600007c02 */ /* 0x000fce0008000f00 */
.L_x_128:
[----:B-1----:R1:W2:Y:S02]  /*7420*/  SYNCS.PHASECHK.TRANS64.TRYWAIT P0, [R0+URZ], R3 ;  /* 0x00000003000075a7 */ /* 0x0022a400080011ff */
[----:B--2---:R-:W-:Y:S05]  /*7430*/  @!P0 NANOSLEEP.SYNCS 0x989680 ;  /* 0x009896800000895d */ /* 0x004fea0003900000 */
[----:B------:R-:W2:Y:S02]  /*7440*/  @!P0 SYNCS.PHASECHK.TRANS64 P0, [R0+URZ], R3 ;  /* 0x00000003000085a7 */ /* 0x000ea400080010ff */
[----:B--2---:R-:W-:Y:S05]  /*7450*/  @!P0 BRA `(.L_x_128) ;  /* 0xfffffffc00f08947 */ /* 0x004fea000383ffff */
[----:B------:R-:W-:Y:S05]  /*7460*/  BRA `(.L_x_129) ;  /* 0xffffffc000fc7947 */ /* 0x000fea000383ffff */
.L_x_66:
[----:B------:R-:W-:-:S07]  /*7470*/  MOV R0, UR6 ;  /* 0x0000000600007c02 */ /* 0x000fce0008000f00 */
.L_x_130:
[----:B-1----:R1:W2:Y:S02]  /*7480*/  SYNCS.PHASECHK.TRANS64.TRYWAIT P0, [R0+URZ], R3 ;  /* 0x00000003000075a7 */ /* 0x0022a400080011ff */
[----:B--2---:R-:W-:Y:S05]  /*7490*/  @!P0 NANOSLEEP.SYNCS 0x989680 ;  /* 0x009896800000895d */ /* 0x004fea0003900000 */
[----:B------:R-:W2:Y:S02]  /*74a0*/  @!P0 SYNCS.PHASECHK.TRANS64 P0, [R0+URZ], R3 ;  /* 0x00000003000085a7 */ /* 0x000ea400080010ff */
[----:B--2---:R-:W-:Y:S05]  /*74b0*/  @!P0 BRA `(.L_x_130) ;  /* 0xfffffffc00f08947 */ /* 0x004fea000383ffff */
[----:B------:R-:W-:Y:S05]  /*74c0*/  BRA `(.L_x_131) ;  /* 0xffffffc400087947 */ /* 0x000fea000383ffff */
.L_x_67:
[----:B------:R-:W-:-:S07]  /*74d0*/  MOV R0, UR7 ;  /* 0x0000000700007c02 */ /* 0x000fce0008000f00 */
.L_x_132:
[----:B-1----:R1:W2:Y:S02]  /*74e0*/  SYNCS.PHASECHK.TRANS64.TRYWAIT P0, [R0+URZ], R3 ;  /* 0x00000003000075a7 */ /* 0x0022a400080011ff */
[----:B--2---:R-:W-:Y:S05]  /*74f0*/  @!P0 NANOSLEEP.SYNCS 0x989680 ;  /* 0x009896800000895d */ /* 0x004fea0003900000 */
[----:B------:R-:W2:Y:S02]  /*7500*/  @!P0 SYNCS.PHASECHK.TRANS64 P0, [R0+URZ], R3 ;  /* 0x00000003000085a7 */ /* 0x000ea400080010ff */
[----:B--2---:R-:W-:Y:S05]  /*7510*/  @!P0 BRA `(.L_x_132) ;  /* 0xfffffffc00f08947 */ /* 0x004fea000383ffff */
[----:B------:R-:W-:Y:S05]  /*7520*/  BRA `(.L_x_133) ;  /* 0xffffffc400147947 */ /* 0x000fea000383ffff */
.L_x_72:
[----:B---3--:R3:W1:Y:S02]  /*7530*/  SYNCS.PHASECHK.TRANS64.TRYWAIT P0, [R0+URZ+0xa0], R3 ;  /* 0x0000a003000075a7 */ /* 0x00866400080011ff */
[----:B-1----:R-:W-:Y:S05]  /*7540*/  @!P0 NANOSLEEP.SYNCS 0x989680 ;  /* 0x009896800000895d */ /* 0x002fea0003900000 */
[----:B------:R-:W1:Y:S02]  /*7550*/  @!P0 SYNCS.PHASECHK.TRANS64 P0, [R0+URZ+0xa0], R3 ;  /* 0x0000a003000085a7 */ /* 0x000e6400080010ff */
[----:B-1----:R-:W-:Y:S05]  /*7560*/  @!P0 BRA `(.L_x_72) ;  /* 0xfffffffc00f08947 */ /* 0x002fea000383ffff */
[----:B------:R-:W-:Y:S05]  /*7570*/  BRA `(.L_x_134) ;  /* 0xffffffc800107947 */ /* 0x000fea000383ffff */
.L_x_75:
[----:B------:R-:W-:Y:S07]  /*7580*/  MOV R0, UR6 ;  /* 0x0000000600007c02 */ /* 0x000fee0008000f00 */
.L_x_135:
[----:B-1----:R1:W3:Y:S02]  /*7590*/  SYNCS.PHASECHK.TRANS64.TRYWAIT P0, [R0+URZ+0x98], R3 ;  /* 0x00009803000075a7 */ /* 0x0022e400080011ff */
[----:B---3--:R-:W-:Y:S05]  /*75a0*/  @!P0 NANOSLEEP.SYNCS 0x989680 ;  /* 0x009896800000895d */ /* 0x008fea0003900000 */
[----:B------:R-:W3:Y:S02]  /*75b0*/  @!P0 SYNCS.PHASECHK.TRANS64 P0, [R0+URZ+0x98], R3 ;  /* 0x00009803000085a7 */ /* 0x000ee400080010ff */
[----:B---3--:R-:W-:Y:S05]  /*75c0*/  @!P0 BRA `(.L_x_135) ;  /* 0xfffffffc00f08947 */ /* 0x008fea000383ffff */
[----:B------:R-:W-:Y:S05]  /*75d0*/  BRA `(.L_x_74) ;  /* 0xffffffc800fc7947 */ /* 0x000fea000383ffff */
.L_x_78:
[----:B------:R-:W-:Y:S07]  /*75e0*/  MOV R3, UR6 ;  /* 0x0000000600037c02 */ /* 0x000fee0008000f00 */
.L_x_136:
[----:B-1----:R1:W2:Y:S02]  /*75f0*/  SYNCS.PHASECHK.TRANS64.TRYWAIT P2, [R3+URZ+0x88], R26 ;  /* 0x0000881a030075a7 */ /* 0x0022a400080411ff */
[----:B--2---:R-:W-:Y:S05]  /*7600*/  @!P2 NANOSLEEP.SYNCS 0x989680 ;  /* 0x009896800000a95d */ /* 0x004fea0003900000 */
[----:B------:R-:W2:Y:S02]  /*7610*/  @!P2 SYNCS.PHASECHK.TRANS64 P2, [R3+URZ+0x88], R26 ;  /* 0x0000881a0300a5a7 */ /* 0x000ea400080410ff */
[----:B--2---:R-:W-:Y:S05]  /*7620*/  @!P2 BRA `(.L_x_136) ;  /* 0xfffffffc00f0a947 */ /* 0x004fea000383ffff */
[----:B------:R-:W-:Y:S05]  /*7630*/  BRA `(.L_x_137) ;  /* 0xffffffcc00907947 */ /* 0x000fea000383ffff */
.L_x_81:
[----:B--2---:R2:W4:Y:S02]  /*7640*/  SYNCS.PHASECHK.TRANS64.TRYWAIT P0, [R0+URZ+0xa0], R3 ;  /* 0x0000a003000075a7 */ /* 0x00452400080011ff */
[----:B----4-:R-:W-:Y:S05]  /*7650*/  @!P0 NANOSLEEP.SYNCS 0x989680 ;  /* 0x009896800000895d */ /* 0x010fea0003900000 */
[----:B------:R-:W4:Y:S02]  /*7660*/  @!P0 SYNCS.PHASECHK.TRANS64 P0, [R0+URZ+0xa0], R3 ;  /* 0x0000a003000085a7 */ /* 0x000f2400080010ff */
[----:B----4-:R-:W-:Y:S05]  /*7670*/  @!P0 BRA `(.L_x_81) ;  /* 0xfffffffc00f08947 */ /* 0x010fea000383ffff */
[----:B------:R-:W-:Y:S05]  /*7680*/  BRA `(.L_x_138) ;  /* 0xffffffd000f07947 */ /* 0x000fea000383ffff */
.L_x_92:
[----:B-1----:R-:W-:Y:S04]  /*7690*/  MOV R0, UR43 ;  /* 0x0000002b00007c02 */ /* 0x002fe80008000f00 */
[----:B------:R1:W2:Y:S03]  /*76a0*/  SYNCS.PHASECHK.TRANS64.TRYWAIT P1, [R0+URZ+0x80], R3 ;  /* 0x00008003000075a7 */ /* 0x0002a600080211ff */
[----:B--2---:R-:W-:Y:S05]  /*76b0*/  @!P1 NANOSLEEP.SYNCS 0x989680 ;  /* 0x009896800000995d */ /* 0x004fea0003900000 */
[----:B------:R-:W2:Y:S02]  /*76c0*/  @!P1 SYNCS.PHASECHK.TRANS64 P1, [R0+URZ+0x80], R3 ;  /* 0x00008003000095a7 */ /* 0x000ea400080210ff */
[----:B--2---:R-:W-:Y:S05]  /*76d0*/  @!P1 BRA `(.L_x_92) ;  /* 0xfffffffc00ec9947 */ /* 0x004fea000383ffff */
[----:B------:R-:W-:Y:S05]  /*76e0*/  BRA `(.L_x_91) ;  /* 0xffffffdc00ec7947 */ /* 0x000fea000383ffff */
.L_x_94:
[----:B------:R1:W1:Y:S02]  /*76f0*/  SYNCS.PHASECHK.TRANS64.TRYWAIT P1, [R148+URZ+0xc0], R5 ;  /* 0x0000c005940075a7 */ /* 0x00026400080211ff */
[----:B-1----:R-:W-:Y:S05]  /*7700*/  @!P1 NANOSLEEP.SYNCS 0x989680 ;  /* 0x009896800000995d */ /* 0x002fea0003900000 */
[----:B------:R-:W1:Y:S02]  /*7710*/  @!P1 SYNCS.PHASECHK.TRANS64 P1, [R148+URZ+0xc0], R5 ;  /* 0x0000c005940095a7 */ /* 0x000e6400080210ff */
[----:B-1----:R-:W-:Y:S05]  /*7720*/  @!P1 BRA `(.L_x_94) ;  /* 0xfffffffc00f09947 */ /* 0x002fea000383ffff */
[----:B------:R-:W-:Y:S05]  /*7730*/  BRA `(.L_x_93) ;  /* 0xffffffe000307947 */ /* 0x000fea000383ffff */
        .weak           $__internal_0_$__cuda_sm10x_tcgen05_guardrail_trap_col_being_dealloced_not_returned_by_alloc
        .type           $__internal_0_$__cuda_sm10x_tcgen05_guardrail_trap_col_being_dealloced_not_returned_by_alloc,@function
        .size           $__internal_0_$__cuda_sm10x_tcgen05_guardrail_trap_col_being_dealloced_not_returned_by_alloc,($__internal_1_$__cuda_sm10x_tcgen05_guardrail_trap_phase_invalid_during_alloc - $__internal_0_$__cuda_sm10x_tcgen05_guardrail_trap_col_being_dealloced_not_returned_by_alloc)
$__internal_0_$__cuda_sm10x_tcgen05_guardrail_trap_col_being_dealloced_not_returned_by_alloc:
[----:B------:R-:W-:Y:S05]  /*7740*/  BPT.TRAP 0x1 ;  /* 0x000000040000795c */ /* 0x000fea0000300000 */
[----:B------:R-:W-:-:S04]  /*7750*/  HFMA2 R3, -RZ, RZ, 0, 0 ;  /* 0x00000000ff037431 */ /* 0x000fc800000001ff */
[----:B------:R-:W-:Y:S05]  /*7760*/  RET.REL.NODEC R2 `(_ZN7cutlass13device_kernelINS_4gemm6kernel13GemmUniversalIN4cute5tupleIJiiiiEEENS1_10collective13CollectiveMmaINS1_35MainloopSm100TmaUmmaWarpSpecializedILi8ELi2ELi4ENS5_IJNS4_1CILi1EEESB_SB_EEEEENS5_IJNSA_ILi128EEENSA_ILi64EEESE_EEEaNS5_IJlSB_lEEEaSH_NS4_8TiledMMAINS4_8MMA_AtomIJNS4_15SM100_MMA_S8_SSIaaiLi128ELi64ELNS4_4UMMA5MajorE0ELSM_0ELNSL_8SaturateE0EEEEEENS4_6LayoutISC_NS5_IJNSA_ILi0EEESR_SR_EEEEENS5_IJNS4_10UnderscoreESU_SU_EEEEENS4_13SM90_TMA_LOADENS4_14ComposedLayoutINS4_7SwizzleILi3ELi4ELi3EEENS4_18smem_ptr_flag_bitsILi8EEENSQ_INS5_IJNSA_ILi8EEESE_EEENS5_IJSE_SB_EEEEEEEvNS4_8identityESX_S17_vS18_EENS_8epilogue10collective18CollectiveEpilogueINS1A_23Sm100TmaWarpSpecializedILi1ELi1ELi64ELb0ELb0EEEJSG_NS5_IJNSQ_ISE_SB_EENSQ_ISF_SB_EEEEEaSH_aSH_NS1A_6fusion15FusionCallbacksIS1E_NS1I_17LinearCombinationIaiaiLNS_15FloatRoundStyleE2EEESG_S1H_JEEENS4_5SM1004TMEM4LOAD26SM100_TMEM_LOAD_32dp32b64xESX_NSY_INSZ_ILi2ELi4ELi3EEES12_NSQ_INS5_IJS13_SF_EEENS5_IJSF_SB_EEEEEEENS4_39AutoVectorizingCopyWithAssumedAlignmentILi128EEENS4_14SM90_TMA_STOREES1W_S1Y_S1Y_EEEvvEEEEvNT_6ParamsE) ;  /* 0xffffff8802247950 */ /* 0x000fea0003c3ffff */
        .weak           $__internal_1_$__cuda_sm10x_tcgen05_guardrail_trap_phase_invalid_during_alloc
        .type           $__internal_1_$__cuda_sm10x_tcgen05_guardrail_trap_phase_invalid_during_alloc,@function
        .size           $__internal_1_$__cuda_sm10x_tcgen05_guardrail_trap_phase_invalid_during_alloc,($__internal_2_$__cuda_sm10x_tcgen05_guardrail_trap_unallocated_columns_being_dealloced - $__internal_1_$__cuda_sm10x_tcgen05_guardrail_trap_phase_invalid_during_alloc)
$__internal_1_$__cuda_sm10x_tcgen05_guardrail_trap_phase_invalid_during_alloc:
[----:B------:R-:W-:Y:S05]  /*7770*/  BPT.TRAP 0x1 ;  /* 0x000000040000795c */ /* 0x000fea0000300000 */
[----:B------:R-:W-:-:S04]  /*7780*/  MOV R3, 0x0 ;  /* 0x0000000000037802 */ /* 0x000fc80000000f00 */
[----:B------:R-:W-:Y:S05]  /*7790*/  RET.REL.NODEC R2 `(_ZN7cutlass13device_kernelINS_4gemm6kernel13GemmUniversalIN4cute5tupleIJiiiiEEENS1_10collective13CollectiveMmaINS1_35MainloopSm100TmaUmmaWarpSpecializedILi8ELi2ELi4ENS5_IJNS4_1CILi1EEESB_SB_EEEEENS5_IJNSA_ILi128EEENSA_ILi64EEESE_EEEaNS5_IJlSB_lEEEaSH_NS4_8TiledMMAINS4_8MMA_AtomIJNS4_15SM100_MMA_S8_SSIaaiLi128ELi64ELNS4_4UMMA5MajorE0ELSM_0ELNSL_8SaturateE0EEEEEENS4_6LayoutISC_NS5_IJNSA_ILi0EEESR_SR_EEEEENS5_IJNS4_10UnderscoreESU_SU_EEEEENS4_13SM90_TMA_LOADENS4_14ComposedLayoutINS4_7SwizzleILi3ELi4ELi3EEENS4_18smem_ptr_flag_bitsILi8EEENSQ_INS5_IJNSA_ILi8EEESE_EEENS5_IJSE_SB_EEEEEEEvNS4_8identityESX_S17_vS18_EENS_8epilogue10collective18CollectiveEpilogueINS1A_23Sm100TmaWarpSpecializedILi1ELi1ELi64ELb0ELb0EEEJSG_NS5_IJNSQ_ISE_SB_EENSQ_ISF_SB_EEEEEaSH_aSH_NS1A_6fusion15FusionCallbacksIS1E_NS1I_17LinearCombinationIaiaiLNS_15FloatRoundStyleE2EEESG_S1H_JEEENS4_5SM1004TMEM4LOAD26SM100_TMEM_LOAD_32dp32b64xESX_NSY_INSZ_ILi2ELi4ELi3EEES12_NSQ_INS5_IJS13_SF_EEENS5_IJSF_SB_EEEEEEENS4_39AutoVectorizingCopyWithAssumedAlignmentILi128EEENS4_14SM90_TMA_STOREES1W_S1Y_S1Y_EEEvvEEEEvNT_6ParamsE) ;  /* 0xffffff8802187950 */ /* 0x000fea0003c3ffff */
        .weak           $__internal_2_$__cuda_sm10x_tcgen05_guardrail_trap_unallocated_columns_being_dealloced
        .type           $__internal_2_$__cuda_sm10x_tcgen05_guardrail_trap_unallocated_columns_being_dealloced,@function
        .size           $__internal_2_$__cuda_sm10x_tcgen05_guardrail_trap_unallocated_columns_being_dealloced,(.L_x_140 - $__internal_2_$__cuda_sm10x_tcgen05_guardrail_trap_unallocated_columns_being_dealloced)
$__internal_2_$__cuda_sm10x_tcgen05_guardrail_trap_unallocated_columns_being_dealloced:
[----:B------:R-:W-:Y:S05]  /*77a0*/  BPT.TRAP 0x1 ;  /* 0x000000040000795c */ /* 0x000fea0000300000 */
[----:B------:R-:W-:-:S04]  /*77b0*/  HFMA2 R3, -RZ, RZ, 0, 0 ;  /* 0x00000000ff037431 */ /* 0x000fc800000001ff */
[----:B------:R-:W-:Y:S05]  /*77c0*/  RET.REL.NODEC R2 `(_ZN7cutlass13device_kernelINS_4gemm6kernel13GemmUniversalIN4cute5tupleIJiiiiEEENS1_10collective13CollectiveMmaINS1_35MainloopSm100TmaUmmaWarpSpecializedILi8ELi2ELi4ENS5_IJNS4_1CILi1EEESB_SB_EEEEENS5_IJNSA_ILi128EEENSA_ILi64EEESE_EEEaNS5_IJlSB_lEEEaSH_NS4_8TiledMMAINS4_8MMA_AtomIJNS4_15SM100_MMA_S8_SSIaaiLi128ELi64ELNS4_4UMMA5MajorE0ELSM_0ELNSL_8SaturateE0EEEEEENS4_6LayoutISC_NS5_IJNSA_ILi0EEESR_SR_EEEEENS5_IJNS4_10UnderscoreESU_SU_EEEEENS4_13SM90_TMA_LOADENS4_14ComposedLayoutINS4_7SwizzleILi3ELi4ELi3EEENS4_18smem_ptr_flag_bitsILi8EEENSQ_INS5_IJNSA_ILi8EEESE_EEENS5_IJSE_SB_EEEEEEEvNS4_8identityESX_S17_vS18_EENS_8epilogue10collective18CollectiveEpilogueINS1A_23Sm100TmaWarpSpecializedILi1ELi1ELi64ELb0ELb0EEEJSG_NS5_IJNSQ_ISE_SB_EENSQ_ISF_SB_EEEEEaSH_aSH_NS1A_6fusion15FusionCallbacksIS1E_NS1I_17LinearCombinationIaiaiLNS_15FloatRoundStyleE2EEESG_S1H_JEEENS4_5SM1004TMEM4LOAD26SM100_TMEM_LOAD_32dp32b64xESX_NSY_INSZ_ILi2ELi4ELi3EEES12_NSQ_INS5_IJS13_SF_EEENS5_IJSF_SB_EEEEEEENS4_39AutoVectorizingCopyWithAssumedAlignmentILi128EEENS4_14SM90_TMA_STOREES1W_S1Y_S1Y_EEEvvEEEEvNT_6ParamsE) ;  /* 0xffffff88020c7950 */ /* 0x000fea0003c3ffff */
.L_x_139:
[----:B------:R-:W-:-:S00]  /*77d0*/  BRA `(.L_x_139) ;  /* 0xfffffffc00fc7947 */ /* 0x000fc0000383ffff */
[----:B------:R-:W-:-:S00]  /*77e0*/  NOP ;  /* 0x0000000000007918 */ /* 0x000fc00000000000 */
        /* <DEDUP_REMOVED lines=9> */
.L_x_140:


//--------------------- .nv.global.init           --------------------------
	.section	.nv.global.init,"aw",@progbits
.nv.global.init:
	.type		$str$27,@object
	.size		$str$27,($str$28 - $str$27)
$str$27:
        /*0000*/ 	.byte	0x28, 0x61, 0x64, 0x64, 0x72, 0x65, 0x73, 0x73, 0x20, 0x26, 0x20, 0x6d, 0x61, 0x73, 0x6b, 0x29
        /*0010*/ 	.byte	0x20, 0x3d, 0x3d, 0x20, 0x30, 0x00
	.type		$str$28,@object
	.size		$str$28,($str$26 - $str$28)
$str$28:
        /*0016*/ 	.byte	0x2f, 0x74, 0x6d, 0x70, 0x2f, 0x63, 0x75, 0x74, 0x6c, 0x61, 0x73, 0x73, 0x5f, 0x73, 0x77, 0x65
        /*0026*/ 	.byte	0x65, 0x70, 0x5f, 0x73, 0x72, 0x63, 0x2f, 0x69, 0x6e, 0x63, 0x6c, 0x75, 0x64, 0x65, 0x2f, 0x63
        /*0036*/ 	.byte	0x75, 0x74, 0x65, 0x2f, 0x70, 0x6f, 0x69, 0x6e, 0x74, 0x65, 0x72, 0x5f, 0x66, 0x6c, 0x61, 0x67
        /*0046*/ 	.byte	0x67, 0x65, 0x64, 0x2e, 0x68, 0x70, 0x70, 0x00
	.type		$str$26,@object
	.size		$str$26,($str$25 - $str$26)
$str$26:
        /*004e*/ 	.byte	0x2f, 0x74, 0x6d, 0x70, 0x2f, 0x63, 0x75, 0x74, 0x6c, 0x61, 0x73, 0x73, 0x5f, 0x73, 0x77, 0x65
        /*005e*/ 	.byte	0x65, 0x70, 0x5f, 0x73, 0x72, 0x63, 0x2f, 0x69, 0x6e, 0x63, 0x6c, 0x75, 0x64, 0x65, 0x2f, 0x63
        /*006e*/ 	.byte	0x75, 0x74, 0x65, 0x2f, 0x61, 0x74, 0x6f, 0x6d, 0x2f, 0x63, 0x6f, 0x70, 0x79, 0x5f, 0x74, 0x72
        /*007e*/ 	.byte	0x61, 0x69, 0x74, 0x73, 0x5f, 0x73, 0x6d, 0x31, 0x30, 0x30, 0x2e, 0x68, 0x70, 0x70, 0x00
	.type		$str$25,@object
	.size		$str$25,(__unnamed_1 - $str$25)
$str$25:
        /*008d*/ 	.byte	0x28, 0x28, 0x75, 0x69, 0x6e, 0x74, 0x33, 0x32, 0x5f, 0x74, 0x28, 0x74, 0x68, 0x72, 0x65, 0x61
        /*009d*/ 	.byte	0x64, 0x49, 0x64, 0x78, 0x2e, 0x78, 0x29, 0x20, 0x2f, 0x20, 0x33, 0x32, 0x29, 0x20, 0x25, 0x20
        /*00ad*/ 	.byte	0x34, 0x29, 0x20, 0x3d, 0x3d, 0x20, 0x28, 0x28, 0x28, 0x74, 0x6d, 0x65, 0x6d, 0x5f, 0x61, 0x64
        /*00bd*/ 	.byte	0x64, 0x72, 0x20, 0x3e, 0x3e, 0x20, 0x31, 0x36, 0x29, 0x20, 0x2f, 0x20, 0x33, 0x32, 0x29, 0x20
        /*00cd*/ 	.byte	0x25, 0x20, 0x34, 0x29, 0x00
	.type		__unnamed_1,@object
	.size		__unnamed_1,(__unnamed_2 - __unnamed_1)
__unnamed_1:
        /*00d2*/ 	.byte	0x61, 0x75, 0x74, 0x6f, 0x20, 0x63, 0x75, 0x74, 0x65, 0x3a, 0x3a, 0x61, 0x73, 0x5f, 0x70, 0x6f
        /* <DEDUP_REMOVED lines=24> */
        /*0262*/ 	.byte	0x5d, 0x00
	.type		__unnamed_2,@object
	.size		__unnamed_2,(.L_2 - __unnamed_2)
__unnamed_2:
        /* <DEDUP_REMOVED lines=42> */
        /*0504*/ 	.byte	0x43, 0x3c, 0x30, 0x3e, 0x3e, 0x3e, 0x3e, 0x5d, 0x00
.L_2:


//--------------------- .nv.shared._ZN7cutlass13device_kernelINS_4gemm6kernel13GemmUniversalIN4cute5tupleIJiiiiEEENS1_10collective13CollectiveMmaINS1_35MainloopSm100TmaUmmaWarpSpecializedILi8ELi2ELi4ENS5_IJNS4_1CILi1EEESB_SB_EEEEENS5_IJNSA_ILi128EEENSA_ILi64EEESE_EEEaNS5_IJlSB_lEEEaSH_NS4_8TiledMMAINS4_8MMA_AtomIJNS4_15SM100_MMA_S8_SSIaaiLi128ELi64ELNS4_4UMMA5MajorE0ELSM_0ELNSL_8SaturateE0EEEEEENS4_6LayoutISC_NS5_IJNSA_ILi0EEESR_SR_EEEEENS5_IJNS4_10UnderscoreESU_SU_EEEEENS4_13SM90_TMA_LOADENS4_14ComposedLayoutINS4_7SwizzleILi3ELi4ELi3EEENS4_18smem_ptr_flag_bitsILi8EEENSQ_INS5_IJNSA_ILi8EEESE_EEENS5_IJSE_SB_EEEEEEEvNS4_8identityESX_S17_vS18_EENS_8epilogue10collective18CollectiveEpilogueINS1A_23Sm100TmaWarpSpecializedILi1ELi1ELi64ELb0ELb0EEEJSG_NS5_IJNSQ_ISE_SB_EENSQ_ISF_SB_EEEEEaSH_aSH_NS1A_6fusion15FusionCallbacksIS1E_NS1I_17LinearCombinationIaiaiLNS_15FloatRoundStyleE2EEESG_S1H_JEEENS4_5SM1004TMEM4LOAD26SM100_TMEM_LOAD_32dp32b64xESX_NSY_INSZ_ILi2ELi4ELi3EEES12_NSQ_INS5_IJS13_SF_EEENS5_IJSF_SB_EEEEEEENS4_39AutoVectorizingCopyWithAssumedAlignmentILi128EEENS4_14SM90_TMA_STOREES1W_S1Y_S1Y_EEEvvEEEEvNT_6ParamsE --------------------------
	.section	.nv.shared._ZN7cutlass13device_kernelINS_4gemm6kernel13GemmUniversalIN4cute5tupleIJiiiiEEENS1_10collective13CollectiveMmaINS1_35MainloopSm100TmaUmmaWarpSpecializedILi8ELi2ELi4ENS5_IJNS4_1CILi1EEESB_SB_EEEEENS5_IJNSA_ILi128EEENSA_ILi64EEESE_EEEaNS5_IJlSB_lEEEaSH_NS4_8TiledMMAINS4_8MMA_AtomIJNS4_15SM100_MMA_S8_SSIaaiLi128ELi64ELNS4_4UMMA5MajorE0ELSM_0ELNSL_8SaturateE0EEEEEENS4_6LayoutISC_NS5_IJNSA_ILi0EEESR_SR_EEEEENS5_IJNS4_10UnderscoreESU_SU_EEEEENS4_13SM90_TMA_LOADENS4_14ComposedLayoutINS4_7SwizzleILi3ELi4ELi3EEENS4_18smem_ptr_flag_bitsILi8EEENSQ_INS5_IJNSA_ILi8EEESE_EEENS5_IJSE_SB_EEEEEEEvNS4_8identityESX_S17_vS18_EENS_8epilogue10collective18CollectiveEpilogueINS1A_23Sm100TmaWarpSpecializedILi1ELi1ELi64ELb0ELb0EEEJSG_NS5_IJNSQ_ISE_SB_EENSQ_ISF_SB_EEEEEaSH_aSH_NS1A_6fusion15FusionCallbacksIS1E_NS1I_17LinearCombinationIaiaiLNS_15FloatRoundStyleE2EEESG_S1H_JEEENS4_5SM1004TMEM4LOAD26SM100_TMEM_LOAD_32dp32b64xESX_NSY_INSZ_ILi2ELi4ELi3EEES12_NSQ_INS5_IJS13_SF_EEENS5_IJSF_SB_EEEEEEENS4_39AutoVectorizingCopyWithAssumedAlignmentILi128EEENS4_14SM90_TMA_STOREES1W_S1Y_S1Y_EEEvvEEEEvNT_6ParamsE,"aw",@nobits
	.sectionflags	@""
	.align	16
	.zero		1024


//--------------------- .nv.shared.reserved.0     --------------------------
	.section	.nv.shared.reserved.0,"aw",@nobits
	.weak		__nv_reservedSMEM_offset_0_alias
	.size		__nv_reservedSMEM_offset_0_alias, 0, 64
	.other		__nv_reservedSMEM_offset_0_alias,@"STO_CUDA_RESERVED_SHARED STV_DEFAULT"
__nv_reservedSMEM_offset_0_alias:
	.zero		0
.nv.shared.reserved.0:
	.zero		64
	.weak		__nv_reservedSMEM_tcgen05_partition
	.type		__nv_reservedSMEM_tcgen05_partition,@object
	.size		__nv_reservedSMEM_tcgen05_partition,(.L_0 - __nv_reservedSMEM_tcgen05_partition)
__nv_reservedSMEM_tcgen05_partition:
	.zero		32
.L_0:


//--------------------- .nv.global                --------------------------
	.section	.nv.global,"aw",@nobits
.nv.global:
	.type		_ZN40_INTERNAL_2db9d402_4_k_cu_1a3475ce_257224cute1_E,@object
	.size		_ZN40_INTERNAL_2db9d402_4_k_cu_1a3475ce_257224cute1_E,(_ZN40_INTERNAL_2db9d402_4_k_cu_1a3475ce_257224cuda3std3__45__cpo6cbeginE - _ZN40_INTERNAL_2db9d402_4_k_cu_1a3475ce_257224cute1_E)
_ZN40_INTERNAL_2db9d402_4_k_cu_1a3475ce_257224cute1_E:
	.zero		1
	.type		_ZN40_INTERNAL_2db9d402_4_k_cu_1a3475ce_257224cuda3std3__45__cpo6cbeginE,@object
	.size		_ZN40_INTERNAL_2db9d402_4_k_cu_1a3475ce_257224cuda3std3__45__cpo6cbeginE,(_ZN40_INTERNAL_2db9d402_4_k_cu_1a3475ce_257224cuda3std3__48in_placeE - _ZN40_INTERNAL_2db9d402_4_k_cu_1a3475ce_257224cuda3std3__45__cpo6cbeginE)
_ZN40_INTERNAL_2db9d402_4_k_cu_1a3475ce_257224cuda3std3__45__cpo6cbeginE:
	.zero		1
	.type		_ZN40_INTERNAL_2db9d402_4_k_cu_1a3475ce_257224cuda3std3__48in_placeE,@object
	.size		_ZN40_INTERNAL_2db9d402_4_k_cu_1a3475ce_257224cuda3std3__48in_placeE,(_ZN40_INTERNAL_2db9d402_4_k_cu_1a3475ce_257224cuda3std6ranges3__45__cpo9iter_moveE - _ZN40_INTERNAL_2db9d402_4_k_cu_1a3475ce_257224cuda3std3__48in_placeE)
_ZN40_INTERNAL_2db9d402_4_k_cu_1a3475ce_257224cuda3std3__48in_placeE:
	.zero		1
	.type		_ZN40_INTERNAL_2db9d402_4_k_cu_1a3475ce_257224cuda3std6ranges3__45__cpo9iter_moveE,@object
	.size		_ZN40_INTERNAL_2db9d402_4_k_cu_1a3475ce_257224cuda3std6ranges3__45__cpo9iter_moveE,(_ZN40_INTERNAL_2db9d402_4_k_cu_1a3475ce_257224cuda3std3__45__cpo5beginE - _ZN40_INTERNAL_2db9d402_4_k_cu_1a3475ce_257224cuda3std6ranges3__45__cpo9iter_moveE)
_ZN40_INTERNAL_2db9d402_4_k_cu_1a3475ce_257224cuda3std6ranges3__45__cpo9iter_moveE:
	.zero		1
	.type		_ZN40_INTERNAL_2db9d402_4_k_cu_1a3475ce_257224cuda3std3__45__cpo5beginE,@object
	.size		_ZN40_INTERNAL_2db9d402_4_k_cu_1a3475ce_257224cuda3std3__45__cpo5beginE,(_ZN40_INTERNAL_2db9d402_4_k_cu_1a3475ce_257224cuda3std3__442_GLOBAL__N__2db9d402_4_k_cu_1a3475ce_257226ignoreE - _ZN40_INTERNAL_2db9d402_4_k_cu_1a3475ce_257224cuda3std3__45__cpo5beginE)
_ZN40_INTERNAL_2db9d402_4_k_cu_1a3475ce_257224cuda3std3__45__cpo5beginE:
	.zero		1
	.type		_ZN40_INTERNAL_2db9d402_4_k_cu_1a3475ce_257224cuda3std3__442_GLOBAL__N__2db9d402_4_k_cu_1a3475ce_257226ignoreE,@object
	.size		_ZN40_INTERNAL_2db9d402_4_k_cu_1a3475ce_257224cuda3std3__442_GLOBAL__N__2db9d402_4_k_cu_1a3475ce_257226ignoreE,(_ZN40_INTERNAL_2db9d402_4_k_cu_1a3475ce_257224cute7productE - _ZN40_INTERNAL_2db9d402_4_k_cu_1a3475ce_257224cuda3std3__442_GLOBAL__N__2db9d402_4_k_cu_1a3475ce_257226ignoreE)
_ZN40_INTERNAL_2db9d402_4_k_cu_1a3475ce_257224cuda3std3__442_GLOBAL__N__2db9d402_4_k_cu_1a3475ce_257226ignoreE:
	.zero		1
	.type		_ZN40_INTERNAL_2db9d402_4_k_cu_1a3475ce_257224cute7productE,@object
	.size		_ZN40_INTERNAL_2db9d402_4_k_cu_1a3475ce_257224cute7productE,(_ZN40_INTERNAL_2db9d402_4_k_cu_1a3475ce_257224cuda3std3__45__cpo3endE - _ZN40_INTERNAL_2db9d402_4_k_cu_1a3475ce_257224cute7productE)
_ZN40_INTERNAL_2db9d402_4_k_cu_1a3475ce_257224cute7productE:
	.zero		1
	.type		_ZN40_INTERNAL_2db9d402_4_k_cu_1a3475ce_257224cuda3std3__45__cpo3endE,@object
	.size		_ZN40_INTERNAL_2db9d402_4_k_cu_1a3475ce_257224cuda3std3__45__cpo3endE,(_ZN40_INTERNAL_2db9d402_4_k_cu_1a3475ce_257224cuda3std3__419piecewise_constructE - _ZN40_INTERNAL_2db9d402_4_k_cu_1a3475ce_257224cuda3std3__45__cpo3endE)
_ZN40_INTERNAL_2db9d402_4_k_cu_1a3475ce_257224cuda3std3__45__cpo3endE:
	.zero		1
	.type		_ZN40_INTERNAL_2db9d402_4_k_cu_1a3475ce_257224cuda3std3__419piecewise_constructE,@object
	.size		_ZN40_INTERNAL_2db9d402_4_k_cu_1a3475ce_257224cuda3std3__419piecewise_constructE,(_ZN40_INTERNAL_2db9d402_4_k_cu_1a3475ce_257224cuda3std3__45__cpo4cendE - _ZN40_INTERNAL_2db9d402_4_k_cu_1a3475ce_257224cuda3std3__419piecewise_constructE)
_ZN40_INTERNAL_2db9d402_4_k_cu_1a3475ce_257224cuda3std3__419piecewise_constructE:
	.zero		1
	.type		_ZN40_INTERNAL_2db9d402_4_k_cu_1a3475ce_257224cuda3std3__45__cpo4cendE,@object
	.size		_ZN40_INTERNAL_2db9d402_4_k_cu_1a3475ce_257224cuda3std3__45__cpo4cendE,(_ZN40_INTERNAL_2db9d402_4_k_cu_1a3475ce_257224cuda3std6ranges3__45__cpo4swapE - _ZN40_INTERNAL_2db9d402_4_k_cu_1a3475ce_257224cuda3std3__45__cpo4cendE)
_ZN40_INTERNAL_2db9d402_4_k_cu_1a3475ce_257224cuda3std3__45__cpo4cendE:
	.zero		1
	.type		_ZN40_INTERNAL_2db9d402_4_k_cu_1a3475ce_257224cuda3std6ranges3__45__cpo4swapE,@object
	.size		_ZN40_INTERNAL_2db9d402_4_k_cu_1a3475ce_257224cuda3std6ranges3__45__cpo4swapE,(.L_10 - _ZN40_INTERNAL_2db9d402_4_k_cu_1a3475ce_257224cuda3std6ranges3__45__cpo4swapE)
_ZN40_INTERNAL_2db9d402_4_k_cu_1a3475ce_257224cuda3std6ranges3__45__cpo4swapE:
	.zero		1
.L_10:


//--------------------- .nv.constant0._ZN7cutlass13device_kernelINS_4gemm6kernel13GemmUniversalIN4cute5tupleIJiiiiEEENS1_10collective13CollectiveMmaINS1_35MainloopSm100TmaUmmaWarpSpecializedILi8ELi2ELi4ENS5_IJNS4_1CILi1EEESB_SB_EEEEENS5_IJNSA_ILi128EEENSA_ILi64EEESE_EEEaNS5_IJlSB_lEEEaSH_NS4_8TiledMMAINS4_8MMA_AtomIJNS4_15SM100_MMA_S8_SSIaaiLi128ELi64ELNS4_4UMMA5MajorE0ELSM_0ELNSL_8SaturateE0EEEEEENS4_6LayoutISC_NS5_IJNSA_ILi0EEESR_SR_EEEEENS5_IJNS4_10UnderscoreESU_SU_EEEEENS4_13SM90_TMA_LOADENS4_14ComposedLayoutINS4_7SwizzleILi3ELi4ELi3EEENS4_18smem_ptr_flag_bitsILi8EEENSQ_INS5_IJNSA_ILi8EEESE_EEENS5_IJSE_SB_EEEEEEEvNS4_8identityESX_S17_vS18_EENS_8epilogue10collective18CollectiveEpilogueINS1A_23Sm100TmaWarpSpecializedILi1ELi1ELi64ELb0ELb0EEEJSG_NS5_IJNSQ_ISE_SB_EENSQ_ISF_SB_EEEEEaSH_aSH_NS1A_6fusion15FusionCallbacksIS1E_NS1I_17LinearCombinationIaiaiLNS_15FloatRoundStyleE2EEESG_S1H_JEEENS4_5SM1004TMEM4LOAD26SM100_TMEM_LOAD_32dp32b64xESX_NSY_INSZ_ILi2ELi4ELi3EEES12_NSQ_INS5_IJS13_SF_EEENS5_IJSF_SB_EEEEEEENS4_39AutoVectorizingCopyWithAssumedAlignmentILi128EEENS4_14SM90_TMA_STOREES1W_S1Y_S1Y_EEEvvEEEEvNT_6ParamsE --------------------------
	.section	.nv.constant0._ZN7cutlass13device_kernelINS_4gemm6kernel13GemmUniversalIN4cute5tupleIJiiiiEEENS1_10collective13CollectiveMmaINS1_35MainloopSm100TmaUmmaWarpSpecializedILi8ELi2ELi4ENS5_IJNS4_1CILi1EEESB_SB_EEEEENS5_IJNSA_ILi128EEENSA_ILi64EEESE_EEEaNS5_IJlSB_lEEEaSH_NS4_8TiledMMAINS4_8MMA_AtomIJNS4_15SM100_MMA_S8_SSIaaiLi128ELi64ELNS4_4UMMA5MajorE0ELSM_0ELNSL_8SaturateE0EEEEEENS4_6LayoutISC_NS5_IJNSA_ILi0EEESR_SR_EEEEENS5_IJNS4_10UnderscoreESU_SU_EEEEENS4_13SM90_TMA_LOADENS4_14ComposedLayoutINS4_7SwizzleILi3ELi4ELi3EEENS4_18smem_ptr_flag_bitsILi8EEENSQ_INS5_IJNSA_ILi8EEESE_EEENS5_IJSE_SB_EEEEEEEvNS4_8identityESX_S17_vS18_EENS_8epilogue10collective18CollectiveEpilogueINS1A_23Sm100TmaWarpSpecializedILi1ELi1ELi64ELb0ELb0EEEJSG_NS5_IJNSQ_ISE_SB_EENSQ_ISF_SB_EEEEEaSH_aSH_NS1A_6fusion15FusionCallbacksIS1E_NS1I_17LinearCombinationIaiaiLNS_15FloatRoundStyleE2EEESG_S1H_JEEENS4_5SM1004TMEM4LOAD26SM100_TMEM_LOAD_32dp32b64xESX_NSY_INSZ_ILi2ELi4ELi3EEES12_NSQ_INS5_IJS13_SF_EEENS5_IJSF_SB_EEEEEEENS4_39AutoVectorizingCopyWithAssumedAlignmentILi128EEENS4_14SM90_TMA_STOREES1W_S1Y_S1Y_EEEvvEEEEvNT_6ParamsE,"a",@progbits
	.sectionflags	@""
	.align	4
.nv.constant0._ZN7cutlass13device_kernelINS_4gemm6kernel13GemmUniversalIN4cute5tupleIJiiiiEEENS1_10collective13CollectiveMmaINS1_35MainloopSm100TmaUmmaWarpSpecializedILi8ELi2ELi4ENS5_IJNS4_1CILi1EEESB_SB_EEEEENS5_IJNSA_ILi128EEENSA_ILi64EEESE_EEEaNS5_IJlSB_lEEEaSH_NS4_8TiledMMAINS4_8MMA_AtomIJNS4_15SM100_MMA_S8_SSIaaiLi128ELi64ELNS4_4UMMA5MajorE0ELSM_0ELNSL_8SaturateE0EEEEEENS4_6LayoutISC_NS5_IJNSA_ILi0EEESR_SR_EEEEENS5_IJNS4_10UnderscoreESU_SU_EEEEENS4_13SM90_TMA_LOADENS4_14ComposedLayoutINS4_7SwizzleILi3ELi4ELi3EEENS4_18smem_ptr_flag_bitsILi8EEENSQ_INS5_IJNSA_ILi8EEESE_EEENS5_IJSE_SB_EEEEEEEvNS4_8identityESX_S17_vS18_EENS_8epilogue10collective18CollectiveEpilogueINS1A_23Sm100TmaWarpSpecializedILi1ELi1ELi64ELb0ELb0EEEJSG_NS5_IJNSQ_ISE_SB_EENSQ_ISF_SB_EEEEEaSH_aSH_NS1A_6fusion15FusionCallbacksIS1E_NS1I_17LinearCombinationIaiaiLNS_15FloatRoundStyleE2EEESG_S1H_JEEENS4_5SM1004TMEM4LOAD26SM100_TMEM_LOAD_32dp32b64xESX_NSY_INSZ_ILi2ELi4ELi3EEES12_NSQ_INS5_IJS13_SF_EEENS5_IJSF_SB_EEEEEEENS4_39AutoVectorizingCopyWithAssumedAlignmentILi128EEENS4_14SM90_TMA_STOREES1W_S1Y_S1Y_EEEvvEEEEvNT_6ParamsE:
	.zero		2944


//--------------------- SYMBOLS --------------------------

	.type		.nv.reservedSmem.offset0,@object
	.size		.nv.reservedSmem.offset0,0x4
	.type		.nv.reservedSmem.cap,@object
	.size		.nv.reservedSmem.cap,0x4
	.type		__assertfail,@function
